// auto-generated by cutlass_sweep.gemm — config: {"arch": "sm_100", "cluster_m": 1, "cluster_n": 1, "dtype": "e4m3", "stages": 0, "tile_k": 128, "tile_m": 64, "tile_n": 128}
#include "cutlass/cutlass.h"
#include "cutlass/gemm/collective/collective_builder.hpp"
#include "cutlass/gemm/device/gemm_universal_adapter.h"
#include "cutlass/gemm/kernel/gemm_universal.hpp"
#include "cutlass/epilogue/collective/collective_builder.hpp"

using ElemA = cutlass::float_e4m3_t;
using ElemB = cutlass::float_e4m3_t;
using ElemCD = cutlass::float_e4m3_t;
using Acc  = float;
using TileShape    = cute::Shape<cute::_64, cute::_128, cute::_128>;
using ClusterShape = cute::Shape<cute::_1, cute::_1, cute::_1>;

using CollectiveEpilogue = typename cutlass::epilogue::collective::CollectiveBuilder<
    cutlass::arch::Sm100, cutlass::arch::OpClassTensorOp,
    TileShape, ClusterShape,
    cutlass::epilogue::collective::EpilogueTileAuto,
    Acc, Acc,
    ElemCD, cutlass::layout::RowMajor, 128 / cutlass::sizeof_bits<ElemCD>::value,
    ElemCD, cutlass::layout::RowMajor, 128 / cutlass::sizeof_bits<ElemCD>::value,
    cutlass::epilogue::collective::EpilogueScheduleAuto
  >::CollectiveOp;

using CollectiveMainloop = typename cutlass::gemm::collective::CollectiveBuilder<
    cutlass::arch::Sm100, cutlass::arch::OpClassTensorOp,
    ElemA, cutlass::layout::RowMajor, 128 / cutlass::sizeof_bits<ElemA>::value,
    ElemB, cutlass::layout::ColumnMajor, 128 / cutlass::sizeof_bits<ElemB>::value,
    Acc,
    TileShape, ClusterShape,
    cutlass::gemm::collective::StageCountAutoCarveout<static_cast<int>(sizeof(typename CollectiveEpilogue::SharedStorage))>,
    cutlass::gemm::collective::KernelScheduleAuto
  >::CollectiveOp;

using GemmKernel = cutlass::gemm::kernel::GemmUniversal<
    cute::Shape<int,int,int,int>,
    CollectiveMainloop,
    CollectiveEpilogue
>;
using Gemm = cutlass::gemm::device::GemmUniversalAdapter<GemmKernel>;

// Force the device kernel symbol into the cubin without needing a host main.
auto* _anchor = &cutlass::device_kernel<GemmKernel>;


// ===== COMPILED SASS (sm_100a) =====

	.target	sm_100a

	.elftype	@"ET_EXEC"


//--------------------- .note.nv.tkinfo           --------------------------
	.section	.note.nv.tkinfo,"",@"SHT_NOTE"
	.sectionflags	@"SHF_NOTE_NV_TKINFO"
	.tkinfo
        /*0018*/ 	.word	0x00000002
        /*0030*/ 	.string	""
        /*0030*/ 	.string	"ptxas"
        /*0030*/ 	.string	"Cuda compilation tools, release 13.0, V13.0.88"
        /*0030*/ 	.string	"Build cuda_13.0.r13.0/compiler.36424714_0"
        /*0030*/ 	.string	"-arch sm_100a -m 64 "



//--------------------- .note.nv.cuinfo           --------------------------
	.section	.note.nv.cuinfo,"",@"SHT_NOTE"
	.sectionflags	@"SHF_NOTE_NV_CUINFO"
        /*0018*/ 	.short	0x0002
        /*001a*/ 	.short	0x0064
        /*001c*/ 	.short	0x0082
	.zero		2


//--------------------- .nv.info                  --------------------------
	.section	.nv.info,"",@"SHT_CUDA_INFO"
	.align	4


	//----- nvinfo : EIATTR_REGCOUNT
	.align		4
        /*0000*/ 	.byte	0x04, 0x2f
        /*0002*/ 	.short	(.L_19 - .L_18)
	.align		4
.L_18:
        /*0004*/ 	.word	index@(_ZN7cutlass13device_kernelINS_4gemm6kernel13GemmUniversalIN4cute5tupleIJiiiiEEENS1_10collective13CollectiveMmaINS1_35MainloopSm100TmaUmmaWarpSpecializedILi8ELi2ELi4ENS5_IJNS4_1CILi1EEESB_SB_EEEEENS5_IJNSA_ILi64EEENSA_ILi128EEESF_EEENS_12float_e4m3_tENS5_IJlSB_lEEESH_SI_NS4_8TiledMMAINS4_8MMA_AtomIJNS4_10MMA_TraitsINS4_19SM100_MMA_F8F6F4_SSEJSH_SH_fSE_SF_NS4_17integral_constantINS4_4UMMA5MajorELSP_0EEESQ_NSN_INSO_7ScaleInELSR_0EEESS_EEEEEENS4_6LayoutISC_NS5_IJNSA_ILi0EEESW_SW_EEEEENS5_IJNS4_10UnderscoreESZ_SZ_EEEEENS4_13SM90_TMA_LOADENS4_14ComposedLayoutINS4_7SwizzleILi3ELi4ELi3EEENS4_18smem_ptr_flag_bitsILi8EEENSV_INS5_IJNSA_ILi8EEESF_EEENS5_IJSF_SB_EEEEEEEvNS4_8identityES12_S1C_vS1D_EENS_8epilogue10collective18CollectiveEpilogueINS1F_23Sm100TmaWarpSpecializedILi2ELi2ELi32ELb0ELb0EEEJSG_NS5_IJNSV_ISE_SB_EES1K_EEESH_SI_SH_SI_NS1F_6fusion15FusionCallbacksIS1J_NS1M_17LinearCombinationISH_fSH_fLNS_15FloatRoundStyleE2EEESG_S1L_JEEENS4_5SM1004TMEM4LOAD26SM100_TMEM_LOAD_16dp32b32xES12_NS13_INS14_ILi2ELi4ELi3EEES17_NSV_INS5_IJS18_SE_EEENS5_IJSE_SB_EEEEEEENS4_39AutoVectorizingCopyWithAssumedAlignmentILi128EEENS4_14SM90_TMA_STOREES20_S22_S22_EEEvvEEEEvNT_6ParamsE)
        /*0008*/ 	.word	0x00000080


	//----- nvinfo : EIATTR_FRAME_SIZE
	.align		4
.L_19:
        /*000c*/ 	.byte	0x04, 0x11
        /*000e*/ 	.short	(.L_21 - .L_20)
	.align		4
.L_20:
        /*0010*/ 	.word	index@($__internal_2_$__cuda_sm10x_tcgen05_guardrail_trap_unallocated_columns_being_dealloced)
        /*0014*/ 	.word	0x00000000


	//----- nvinfo : EIATTR_FRAME_SIZE
	.align		4
.L_21:
        /*0018*/ 	.byte	0x04, 0x11
        /*001a*/ 	.short	(.L_23 - .L_22)
	.align		4
.L_22:
        /*001c*/ 	.word	index@($__internal_1_$__cuda_sm10x_tcgen05_guardrail_trap_phase_invalid_during_alloc)
        /*0020*/ 	.word	0x00000000


	//----- nvinfo : EIATTR_FRAME_SIZE
	.align		4
.L_23:
        /*0024*/ 	.byte	0x04, 0x11
        /*0026*/ 	.short	(.L_25 - .L_24)
	.align		4
.L_24:
        /*0028*/ 	.word	index@($__internal_0_$__cuda_sm10x_tcgen05_guardrail_trap_col_being_dealloced_not_returned_by_alloc)
        /*002c*/ 	.word	0x00000000


	//----- nvinfo : EIATTR_FRAME_SIZE
	.align		4
.L_25:
        /*0030*/ 	.byte	0x04, 0x11
        /*0032*/ 	.short	(.L_27 - .L_26)
	.align		4
.L_26:
        /*0034*/ 	.word	index@(_ZN7cutlass13device_kernelINS_4gemm6kernel13GemmUniversalIN4cute5tupleIJiiiiEEENS1_10collective13CollectiveMmaINS1_35MainloopSm100TmaUmmaWarpSpecializedILi8ELi2ELi4ENS5_IJNS4_1CILi1EEESB_SB_EEEEENS5_IJNSA_ILi64EEENSA_ILi128EEESF_EEENS_12float_e4m3_tENS5_IJlSB_lEEESH_SI_NS4_8TiledMMAINS4_8MMA_AtomIJNS4_10MMA_TraitsINS4_19SM100_MMA_F8F6F4_SSEJSH_SH_fSE_SF_NS4_17integral_constantINS4_4UMMA5MajorELSP_0EEESQ_NSN_INSO_7ScaleInELSR_0EEESS_EEEEEENS4_6LayoutISC_NS5_IJNSA_ILi0EEESW_SW_EEEEENS5_IJNS4_10UnderscoreESZ_SZ_EEEEENS4_13SM90_TMA_LOADENS4_14ComposedLayoutINS4_7SwizzleILi3ELi4ELi3EEENS4_18smem_ptr_flag_bitsILi8EEENSV_INS5_IJNSA_ILi8EEESF_EEENS5_IJSF_SB_EEEEEEEvNS4_8identityES12_S1C_vS1D_EENS_8epilogue10collective18CollectiveEpilogueINS1F_23Sm100TmaWarpSpecializedILi2ELi2ELi32ELb0ELb0EEEJSG_NS5_IJNSV_ISE_SB_EES1K_EEESH_SI_SH_SI_NS1F_6fusion15FusionCallbacksIS1J_NS1M_17LinearCombinationISH_fSH_fLNS_15FloatRoundStyleE2EEESG_S1L_JEEENS4_5SM1004TMEM4LOAD26SM100_TMEM_LOAD_16dp32b32xES12_NS13_INS14_ILi2ELi4ELi3EEES17_NSV_INS5_IJS18_SE_EEENS5_IJSE_SB_EEEEEEENS4_39AutoVectorizingCopyWithAssumedAlignmentILi128EEENS4_14SM90_TMA_STOREES20_S22_S22_EEEvvEEEEvNT_6ParamsE)
        /*0038*/ 	.word	0x00000000


	//----- nvinfo : EIATTR_MIN_STACK_SIZE
	.align		4
.L_27:
        /*003c*/ 	.byte	0x04, 0x12
        /*003e*/ 	.short	(.L_29 - .L_28)
	.align		4
.L_28:
        /*0040*/ 	.word	index@(_ZN7cutlass13device_kernelINS_4gemm6kernel13GemmUniversalIN4cute5tupleIJiiiiEEENS1_10collective13CollectiveMmaINS1_35MainloopSm100TmaUmmaWarpSpecializedILi8ELi2ELi4ENS5_IJNS4_1CILi1EEESB_SB_EEEEENS5_IJNSA_ILi64EEENSA_ILi128EEESF_EEENS_12float_e4m3_tENS5_IJlSB_lEEESH_SI_NS4_8TiledMMAINS4_8MMA_AtomIJNS4_10MMA_TraitsINS4_19SM100_MMA_F8F6F4_SSEJSH_SH_fSE_SF_NS4_17integral_constantINS4_4UMMA5MajorELSP_0EEESQ_NSN_INSO_7ScaleInELSR_0EEESS_EEEEEENS4_6LayoutISC_NS5_IJNSA_ILi0EEESW_SW_EEEEENS5_IJNS4_10UnderscoreESZ_SZ_EEEEENS4_13SM90_TMA_LOADENS4_14ComposedLayoutINS4_7SwizzleILi3ELi4ELi3EEENS4_18smem_ptr_flag_bitsILi8EEENSV_INS5_IJNSA_ILi8EEESF_EEENS5_IJSF_SB_EEEEEEEvNS4_8identityES12_S1C_vS1D_EENS_8epilogue10collective18CollectiveEpilogueINS1F_23Sm100TmaWarpSpecializedILi2ELi2ELi32ELb0ELb0EEEJSG_NS5_IJNSV_ISE_SB_EES1K_EEESH_SI_SH_SI_NS1F_6fusion15FusionCallbacksIS1J_NS1M_17LinearCombinationISH_fSH_fLNS_15FloatRoundStyleE2EEESG_S1L_JEEENS4_5SM1004TMEM4LOAD26SM100_TMEM_LOAD_16dp32b32xES12_NS13_INS14_ILi2ELi4ELi3EEES17_NSV_INS5_IJS18_SE_EEENS5_IJSE_SB_EEEEEEENS4_39AutoVectorizingCopyWithAssumedAlignmentILi128EEENS4_14SM90_TMA_STOREES20_S22_S22_EEEvvEEEEvNT_6ParamsE)
        /*0044*/ 	.word	0x00000000
.L_29:


//--------------------- .nv.compat                --------------------------
	.section	.nv.compat,"",@"SHT_CUDA_COMPAT_INFO"
	.align	4
        /*0000*/ 	.byte	0x02, 0x09, 0x01, 0x00, 0x02, 0x02, 0x02, 0x00, 0x02, 0x05, 0x05, 0x00, 0x03, 0x07, 0x01, 0x01
        /*0010*/ 	.byte	0x02, 0x03, 0x01, 0x00, 0x02, 0x06, 0x01, 0x00, 0x04, 0x0b, 0x08, 0x00, 0x09, 0x00, 0x00, 0x00
        /*0020*/ 	.byte	0x00, 0x00, 0x00, 0x00


//--------------------- .nv.info._ZN7cutlass13device_kernelINS_4gemm6kernel13GemmUniversalIN4cute5tupleIJiiiiEEENS1_10collective13CollectiveMmaINS1_35MainloopSm100TmaUmmaWarpSpecializedILi8ELi2ELi4ENS5_IJNS4_1CILi1EEESB_SB_EEEEENS5_IJNSA_ILi64EEENSA_ILi128EEESF_EEENS_12float_e4m3_tENS5_IJlSB_lEEESH_SI_NS4_8TiledMMAINS4_8MMA_AtomIJNS4_10MMA_TraitsINS4_19SM100_MMA_F8F6F4_SSEJSH_SH_fSE_SF_NS4_17integral_constantINS4_4UMMA5MajorELSP_0EEESQ_NSN_INSO_7ScaleInELSR_0EEESS_EEEEEENS4_6LayoutISC_NS5_IJNSA_ILi0EEESW_SW_EEEEENS5_IJNS4_10UnderscoreESZ_SZ_EEEEENS4_13SM90_TMA_LOADENS4_14ComposedLayoutINS4_7SwizzleILi3ELi4ELi3EEENS4_18smem_ptr_flag_bitsILi8EEENSV_INS5_IJNSA_ILi8EEESF_EEENS5_IJSF_SB_EEEEEEEvNS4_8identityES12_S1C_vS1D_EENS_8epilogue10collective18CollectiveEpilogueINS1F_23Sm100TmaWarpSpecializedILi2ELi2ELi32ELb0ELb0EEEJSG_NS5_IJNSV_ISE_SB_EES1K_EEESH_SI_SH_SI_NS1F_6fusion15FusionCallbacksIS1J_NS1M_17LinearCombinationISH_fSH_fLNS_15FloatRoundStyleE2EEESG_S1L_JEEENS4_5SM1004TMEM4LOAD26SM100_TMEM_LOAD_16dp32b32xES12_NS13_INS14_ILi2ELi4ELi3EEES17_NSV_INS5_IJS18_SE_EEENS5_IJSE_SB_EEEEEEENS4_39AutoVectorizingCopyWithAssumedAlignmentILi128EEENS4_14SM90_TMA_STOREES20_S22_S22_EEEvvEEEEvNT_6ParamsE --------------------------
	.section	.nv.info._ZN7cutlass13device_kernelINS_4gemm6kernel13GemmUniversalIN4cute5tupleIJiiiiEEENS1_10collective13CollectiveMmaINS1_35MainloopSm100TmaUmmaWarpSpecializedILi8ELi2ELi4ENS5_IJNS4_1CILi1EEESB_SB_EEEEENS5_IJNSA_ILi64EEENSA_ILi128EEESF_EEENS_12float_e4m3_tENS5_IJlSB_lEEESH_SI_NS4_8TiledMMAINS4_8MMA_AtomIJNS4_10MMA_TraitsINS4_19SM100_MMA_F8F6F4_SSEJSH_SH_fSE_SF_NS4_17integral_constantINS4_4UMMA5MajorELSP_0EEESQ_NSN_INSO_7ScaleInELSR_0EEESS_EEEEEENS4_6LayoutISC_NS5_IJNSA_ILi0EEESW_SW_EEEEENS5_IJNS4_10UnderscoreESZ_SZ_EEEEENS4_13SM90_TMA_LOADENS4_14ComposedLayoutINS4_7SwizzleILi3ELi4ELi3EEENS4_18smem_ptr_flag_bitsILi8EEENSV_INS5_IJNSA_ILi8EEESF_EEENS5_IJSF_SB_EEEEEEEvNS4_8identityES12_S1C_vS1D_EENS_8epilogue10collective18CollectiveEpilogueINS1F_23Sm100TmaWarpSpecializedILi2ELi2ELi32ELb0ELb0EEEJSG_NS5_IJNSV_ISE_SB_EES1K_EEESH_SI_SH_SI_NS1F_6fusion15FusionCallbacksIS1J_NS1M_17LinearCombinationISH_fSH_fLNS_15FloatRoundStyleE2EEESG_S1L_JEEENS4_5SM1004TMEM4LOAD26SM100_TMEM_LOAD_16dp32b32xES12_NS13_INS14_ILi2ELi4ELi3EEES17_NSV_INS5_IJS18_SE_EEENS5_IJSE_SB_EEEEEEENS4_39AutoVectorizingCopyWithAssumedAlignmentILi128EEENS4_14SM90_TMA_STOREES20_S22_S22_EEEvvEEEEvNT_6ParamsE,"",@"SHT_CUDA_INFO"
	.sectionflags	@""
	.align	4


	//----- nvinfo : EIATTR_CUDA_API_VERSION
	.align		4
        /*0000*/ 	.byte	0x04, 0x37
        /*0002*/ 	.short	(.L_31 - .L_30)
.L_30:
        /*0004*/ 	.word	0x00000082


	//----- nvinfo : EIATTR_KPARAM_INFO
	.align		4
.L_31:
        /*0008*/ 	.byte	0x04, 0x17
        /*000a*/ 	.short	(.L_33 - .L_32)
.L_32:
        /*000c*/ 	.word	0x00000000
        /*0010*/ 	.short	0x0000
        /*0012*/ 	.short	0x0000
        /*0014*/ 	.byte	0x00, 0xf0, 0x01, 0x20


	//----- nvinfo : EIATTR_AT_ENTRY_FRAGMENTS
	.align		4
.L_33:
        /*0018*/ 	.byte	0x04, 0x4f
        /*001a*/ 	.short	(.L_35 - .L_34)


	//   ....[0]....
.L_34:
        /*001c*/ 	.word	0x00000006


	//----- nvinfo : EIATTR_RESERVED_SMEM_USED
	.align		4
.L_35:
        /*0020*/ 	.byte	0x01, 0x41
	.zero		2


	//----- nvinfo : EIATTR_SPARSE_MMA_MASK
	.align		4
        /*0024*/ 	.byte	0x03, 0x50
        /*0026*/ 	.short	0x0000


	//----- nvinfo : EIATTR_TCGEN05_1CTA_USED
	.align		4
        /*0028*/ 	.byte	0x01, 0x51
	.zero		2


	//----- nvinfo : EIATTR_MAXREG_COUNT
	.align		4
        /*002c*/ 	.byte	0x03, 0x1b
        /*002e*/ 	.short	0x00ff


	//----- nvinfo : EIATTR_NUM_BARRIERS
	.align		4
        /*0030*/ 	.byte	0x02, 0x4c
        /*0032*/ 	.byte	0x07
	.zero		1


	//----- nvinfo : EIATTR_EXTERNS
	.align		4
        /*0034*/ 	.byte	0x04, 0x0f
        /*0036*/ 	.short	(.L_37 - .L_36)


	//   ....[0]....
	.align		4
.L_36:
        /*0038*/ 	.word	index@(__assertfail)


	//----- nvinfo : EIATTR_MERCURY_ISA_VERSION
	.align		4
.L_37:
        /*003c*/ 	.byte	0x03, 0x5f
        /*003e*/ 	.short	0x0101


	//----- nvinfo : EIATTR_INT_WARP_WIDE_INSTR_OFFSETS
	.align		4
        /*0040*/ 	.byte	0x04, 0x31
        /*0042*/ 	.short	(.L_39 - .L_38)


	//   ....[0]....
.L_38:
        /*0044*/ 	.word	0x00001e30


	//   ....[1]....
        /*0048*/ 	.word	0x00003b20


	//   ....[2]....
        /*004c*/ 	.word	0x00003b40


	//   ....[3]....
        /*0050*/ 	.word	0x00003b70


	//   ....[4]....
        /*0054*/ 	.word	0x000044a0


	//   ....[5]....
        /*0058*/ 	.word	0x00004510


	//   ....[6]....
        /*005c*/ 	.word	0x000046f0


	//   ....[7]....
        /*0060*/ 	.word	0x00004850


	//----- nvinfo : EIATTR_COOP_GROUP_MASK_REGIDS
	.align		4
.L_39:
        /*0064*/ 	.byte	0x04, 0x29
        /*0066*/ 	.short	(.L_41 - .L_40)


	//   ....[0]....
.L_40:
        /*0068*/ 	.word	0xffffffff


	//   ....[1]....
        /*006c*/ 	.word	0xffffffff


	//   ....[2]....
        /*0070*/ 	.word	0xffffffff


	//   ....[3]....
        /*0074*/ 	.word	0xffffffff


	//   ....[4]....
        /*0078*/ 	.word	0xffffffff


	//   ....[5]....
        /*007c*/ 	.word	0xffffffff


	//   ....[6]....
        /*0080*/ 	.word	0xffffffff


	//   ....[7]....
        /*0084*/ 	.word	0xffffffff


	//   ....[8]....
        /*0088*/ 	.word	0xffffffff


	//   ....[9]....
        /*008c*/ 	.word	0xffffffff


	//   ....[10]....
        /*0090*/ 	.word	0xffffffff


	//   ....[11]....
        /*0094*/ 	.word	0xffffffff


	//   ....[12]....
        /*0098*/ 	.word	0xffffffff


	//----- nvinfo : EIATTR_COOP_GROUP_INSTR_OFFSETS
	.align		4
.L_41:
        /*009c*/ 	.byte	0x04, 0x28
        /*009e*/ 	.short	(.L_43 - .L_42)


	//   ....[0]....
.L_42:
        /*00a0*/ 	.word	0x00000090


	//   ....[1]....
        /*00a4*/ 	.word	0x000004d0


	//   ....[2]....
        /*00a8*/ 	.word	0x000006c0


	//   ....[3]....
        /*00ac*/ 	.word	0x00000820


	//   ....[4]....
        /*00b0*/ 	.word	0x00000920


	//   ....[5]....
        /*00b4*/ 	.word	0x00000a90


	//   ....[6]....
        /*00b8*/ 	.word	0x00000c30


	//   ....[7]....
        /*00bc*/ 	.word	0x00001d10


	//   ....[8]....
        /*00c0*/ 	.word	0x00002d30


	//   ....[9]....
        /*00c4*/ 	.word	0x00002f40


	//   ....[10]....
        /*00c8*/ 	.word	0x00002f70


	//   ....[11]....
        /*00cc*/ 	.word	0x00003a00


	//   ....[12]....
        /*00d0*/ 	.word	0x00003c30


	//----- nvinfo : EIATTR_VRC_CTA_INIT_COUNT
	.align		4
.L_43:
        /*00d4*/ 	.byte	0x02, 0x4a
        /*00d6*/ 	.byte	0x80
	.zero		1


	//----- nvinfo : EIATTR_SYSCALL_OFFSETS
	.align		4
        /*00d8*/ 	.byte	0x04, 0x46
        /*00da*/ 	.short	(.L_45 - .L_44)


	//   ....[0]....
.L_44:
        /*00dc*/ 	.word	0x00005290


	//   ....[1]....
        /*00e0*/ 	.word	0x000053d0


	//   ....[2]....
        /*00e4*/ 	.word	0x00005bd0


	//   ....[3]....
        /*00e8*/ 	.word	0x00006960


	//----- nvinfo : EIATTR_MBARRIER_INSTR_OFFSETS
	.align		4
.L_45:
        /*00ec*/ 	.byte	0x04, 0x39
        /*00ee*/ 	.short	(.L_47 - .L_46)


	//   ....[0]....
.L_46:
        /*00f0*/ 	.word	0x000005b0
        /*00f4*/ 	.word	0x000000ff
        /*00f8*/ 	.word	0x00000000
        /*00fc*/ 	.short	0x0100
        /*00fe*/ 	.byte	0x05
	.zero		1


	//   ....[1]....
        /*0100*/ 	.word	0x000005c0
        /*0104*/ 	.word	0x000000ff
        /*0108*/ 	.word	0x00000040
        /*010c*/ 	.short	0x0100
        /*010e*/ 	.byte	0x05
	.zero		1


	//   ....[2]....
        /*0110*/ 	.word	0x000005d0
        /*0114*/ 	.word	0x000000ff
        /*0118*/ 	.word	0x00000008
        /*011c*/ 	.short	0x0100
        /*011e*/ 	.byte	0x05
	.zero		1


	//   ....[3]....
        /*0120*/ 	.word	0x000005e0
        /*0124*/ 	.word	0x000000ff
        /*0128*/ 	.word	0x00000048
        /*012c*/ 	.short	0x0100
        /*012e*/ 	.byte	0x05
	.zero		1


	//   ....[4]....
        /*0130*/ 	.word	0x000005f0
        /*0134*/ 	.word	0x000000ff
        /*0138*/ 	.word	0x00000010
        /*013c*/ 	.short	0x0100
        /*013e*/ 	.byte	0x05
	.zero		1


	//   ....[5]....
        /*0140*/ 	.word	0x00000600
        /*0144*/ 	.word	0x000000ff
        /*0148*/ 	.word	0x00000050
        /*014c*/ 	.short	0x0100
        /*014e*/ 	.byte	0x05
	.zero		1


	//   ....[6]....
        /*0150*/ 	.word	0x00000610
        /*0154*/ 	.word	0x000000ff
        /*0158*/ 	.word	0x00000018
        /*015c*/ 	.short	0x0100
        /*015e*/ 	.byte	0x05
	.zero		1


	//   ....[7]....
        /*0160*/ 	.word	0x00000620
        /*0164*/ 	.word	0x000000ff
        /*0168*/ 	.word	0x00000058
        /*016c*/ 	.short	0x0100
        /*016e*/ 	.byte	0x05
	.zero		1


	//   ....[8]....
        /*0170*/ 	.word	0x00000630
        /*0174*/ 	.word	0x000000ff
        /*0178*/ 	.word	0x00000020
        /*017c*/ 	.short	0x0100
        /*017e*/ 	.byte	0x05
	.zero		1


	//   ....[9]....
        /*0180*/ 	.word	0x00000640
        /*0184*/ 	.word	0x000000ff
        /*0188*/ 	.word	0x00000060
        /*018c*/ 	.short	0x0100
        /*018e*/ 	.byte	0x05
	.zero		1


	//   ....[10]....
        /*0190*/ 	.word	0x00000650
        /*0194*/ 	.word	0x000000ff
        /*0198*/ 	.word	0x00000028
        /*019c*/ 	.short	0x0100
        /*019e*/ 	.byte	0x05
	.zero		1


	//   ....[11]....
        /*01a0*/ 	.word	0x00000660
        /*01a4*/ 	.word	0x000000ff
        /*01a8*/ 	.word	0x00000068
        /*01ac*/ 	.short	0x0100
        /*01ae*/ 	.byte	0x05
	.zero		1


	//   ....[12]....
        /*01b0*/ 	.word	0x00000670
        /*01b4*/ 	.word	0x000000ff
        /*01b8*/ 	.word	0x00000030
        /*01bc*/ 	.short	0x0100
        /*01be*/ 	.byte	0x05
	.zero		1


	//   ....[13]....
        /*01c0*/ 	.word	0x00000680
        /*01c4*/ 	.word	0x000000ff
        /*01c8*/ 	.word	0x00000070
        /*01cc*/ 	.short	0x0100
        /*01ce*/ 	.byte	0x05
	.zero		1


	//   ....[14]....
        /*01d0*/ 	.word	0x00000690
        /*01d4*/ 	.word	0x000000ff
        /*01d8*/ 	.word	0x00000038
        /*01dc*/ 	.short	0x0100
        /*01de*/ 	.byte	0x05
	.zero		1


	//   ....[15]....
        /*01e0*/ 	.word	0x000006a0
        /*01e4*/ 	.word	0x000000ff
        /*01e8*/ 	.word	0x00000078
        /*01ec*/ 	.short	0x0100
        /*01ee*/ 	.byte	0x05
	.zero		1


	//   ....[16]....
        /*01f0*/ 	.word	0x000007d0
        /*01f4*/ 	.word	0x000000ff
        /*01f8*/ 	.word	0x00000080
        /*01fc*/ 	.short	0x0100
        /*01fe*/ 	.byte	0x07
	.zero		1


	//   ....[17]....
        /*0200*/ 	.word	0x000007e0
        /*0204*/ 	.word	0x000000ff
        /*0208*/ 	.word	0x00000090
        /*020c*/ 	.short	0x0100
        /*020e*/ 	.byte	0x07
	.zero		1


	//   ....[18]....
        /*0210*/ 	.word	0x000007f0
        /*0214*/ 	.word	0x000000ff
        /*0218*/ 	.word	0x00000088
        /*021c*/ 	.short	0x0100
        /*021e*/ 	.byte	0x07
	.zero		1


	//   ....[19]....
        /*0220*/ 	.word	0x00000800
        /*0224*/ 	.word	0x000000ff
        /*0228*/ 	.word	0x00000098
        /*022c*/ 	.short	0x0100
        /*022e*/ 	.byte	0x07
	.zero		1


	//   ....[20]....
        /*0230*/ 	.word	0x000008f0
        /*0234*/ 	.word	0x000000ff
        /*0238*/ 	.word	0x000000a0
        /*023c*/ 	.short	0x0100
        /*023e*/ 	.byte	0x05
	.zero		1


	//   ....[21]....
        /*0240*/ 	.word	0x00000900
        /*0244*/ 	.word	0x000000ff
        /*0248*/ 	.word	0x000000a8
        /*024c*/ 	.short	0x0100
        /*024e*/ 	.byte	0x05
	.zero		1


	//   ....[22]....
        /*0250*/ 	.word	0x00000a40
        /*0254*/ 	.word	0x000000ff
        /*0258*/ 	.word	0x000000b0
        /*025c*/ 	.short	0x0100
        /*025e*/ 	.byte	0x05
	.zero		1


	//   ....[23]....
        /*0260*/ 	.word	0x00000a50
        /*0264*/ 	.word	0x000000ff
        /*0268*/ 	.word	0x000000c0
        /*026c*/ 	.short	0x0100
        /*026e*/ 	.byte	0x05
	.zero		1


	//   ....[24]....
        /*0270*/ 	.word	0x00000a60
        /*0274*/ 	.word	0x000000ff
        /*0278*/ 	.word	0x000000b8
        /*027c*/ 	.short	0x0100
        /*027e*/ 	.byte	0x05
	.zero		1


	//   ....[25]....
        /*0280*/ 	.word	0x00000a70
        /*0284*/ 	.word	0x000000ff
        /*0288*/ 	.word	0x000000c8
        /*028c*/ 	.short	0x0100
        /*028e*/ 	.byte	0x05
	.zero		1


	//   ....[26]....
        /*0290*/ 	.word	0x00000ba0
        /*0294*/ 	.word	0x000000ff
        /*0298*/ 	.word	0x000000d0
        /*029c*/ 	.short	0x0100
        /*029e*/ 	.byte	0x07
	.zero		1


	//   ....[27]....
        /*02a0*/ 	.word	0x00000bb0
        /*02a4*/ 	.word	0x000000ff
        /*02a8*/ 	.word	0x000000f0
        /*02ac*/ 	.short	0x0100
        /*02ae*/ 	.byte	0x07
	.zero		1


	//   ....[28]....
        /*02b0*/ 	.word	0x00000bc0
        /*02b4*/ 	.word	0x000000ff
        /*02b8*/ 	.word	0x000000d8
        /*02bc*/ 	.short	0x0100
        /*02be*/ 	.byte	0x07
	.zero		1


	//   ....[29]....
        /*02c0*/ 	.word	0x00000bd0
        /*02c4*/ 	.word	0x000000ff
        /*02c8*/ 	.word	0x000000f8
        /*02cc*/ 	.short	0x0100
        /*02ce*/ 	.byte	0x07
	.zero		1


	//   ....[30]....
        /*02d0*/ 	.word	0x00000be0
        /*02d4*/ 	.word	0x000000ff
        /*02d8*/ 	.word	0x000000e0
        /*02dc*/ 	.short	0x0100
        /*02de*/ 	.byte	0x07
	.zero		1


	//   ....[31]....
        /*02e0*/ 	.word	0x00000bf0
        /*02e4*/ 	.word	0x000000ff
        /*02e8*/ 	.word	0x00000100
        /*02ec*/ 	.short	0x0100
        /*02ee*/ 	.byte	0x07
	.zero		1


	//   ....[32]....
        /*02f0*/ 	.word	0x00000c00
        /*02f4*/ 	.word	0x000000ff
        /*02f8*/ 	.word	0x000000e8
        /*02fc*/ 	.short	0x0100
        /*02fe*/ 	.byte	0x07
	.zero		1


	//   ....[33]....
        /*0300*/ 	.word	0x00000c10
        /*0304*/ 	.word	0x000000ff
        /*0308*/ 	.word	0x00000108
        /*030c*/ 	.short	0x0100
        /*030e*/ 	.byte	0x07
	.zero		1


	//   ....[34]....
        /*0310*/ 	.word	0x00000d00
        /*0314*/ 	.word	0x000000ff
        /*0318*/ 	.word	0x00000110
        /*031c*/ 	.short	0x0100
        /*031e*/ 	.byte	0x05
	.zero		1


	//   ....[35]....
        /*0320*/ 	.word	0x00000d10
        /*0324*/ 	.word	0x000000ff
        /*0328*/ 	.word	0x00000120
        /*032c*/ 	.short	0x0100
        /*032e*/ 	.byte	0x05
	.zero		1


	//   ....[36]....
        /*0330*/ 	.word	0x00000d20
        /*0334*/ 	.word	0x000000ff
        /*0338*/ 	.word	0x00000118
        /*033c*/ 	.short	0x0100
        /*033e*/ 	.byte	0x05
	.zero		1


	//   ....[37]....
        /*0340*/ 	.word	0x00000d30
        /*0344*/ 	.word	0x000000ff
        /*0348*/ 	.word	0x00000128
        /*034c*/ 	.short	0x0100
        /*034e*/ 	.byte	0x05
	.zero		1


	//   ....[38]....
        /*0350*/ 	.word	0x00001610
        /*0354*/ 	.word	0x00000003
        /*0358*/ 	.word	0x00000120
        /*035c*/ 	.short	0x010a
        /*035e*/ 	.byte	0xff
	.zero		1


	//   ....[39]....
        /*0360*/ 	.word	0x00001640
        /*0364*/ 	.word	0x00000003
        /*0368*/ 	.word	0x00000110
        /*036c*/ 	.short	0x0101
        /*036e*/ 	.byte	0xff
	.zero		1


	//   ....[40]....
        /*0370*/ 	.word	0x00001710
        /*0374*/ 	.word	0x000000ff
        /*0378*/ 	.word	0x00000040
        /*037c*/ 	.short	0x010a
        /*037e*/ 	.byte	0x08
	.zero		1


	//   ....[41]....
        /*0380*/ 	.word	0x000017b0
        /*0384*/ 	.word	0x000000ff
        /*0388*/ 	.word	0x00000040
        /*038c*/ 	.short	0x010a
        /*038e*/ 	.byte	0x21
	.zero		1


	//   ....[42]....
        /*0390*/ 	.word	0x00001900
        /*0394*/ 	.word	0x000000ff
        /*0398*/ 	.word	0x00000040
        /*039c*/ 	.short	0x010a
        /*039e*/ 	.byte	0x08
	.zero		1


	//   ....[43]....
        /*03a0*/ 	.word	0x00001a10
        /*03a4*/ 	.word	0x000000ff
        /*03a8*/ 	.word	0x000000a8
        /*03ac*/ 	.short	0x0101
        /*03ae*/ 	.byte	0x04
	.zero		1


	//   ....[44]....
        /*03b0*/ 	.word	0x00001a30
        /*03b4*/ 	.word	0x000000ff
        /*03b8*/ 	.word	0x00000040
        /*03bc*/ 	.short	0x010a
        /*03be*/ 	.byte	0x08
	.zero		1


	//   ....[45]....
        /*03c0*/ 	.word	0x00001ab0
        /*03c4*/ 	.word	0x000000ff
        /*03c8*/ 	.word	0x00000040
        /*03cc*/ 	.short	0x010a
        /*03ce*/ 	.byte	0x11
	.zero		1


	//   ....[46]....
        /*03d0*/ 	.word	0x00001c00
        /*03d4*/ 	.word	0x000000ff
        /*03d8*/ 	.word	0x00000040
        /*03dc*/ 	.short	0x010a
        /*03de*/ 	.byte	0x08
	.zero		1


	//   ....[47]....
        /*03e0*/ 	.word	0x00001d40
        /*03e4*/ 	.word	0x00000002
        /*03e8*/ 	.word	0x000000b0
        /*03ec*/ 	.short	0x010a
        /*03ee*/ 	.byte	0xff
	.zero		1


	//   ....[48]....
        /*03f0*/ 	.word	0x00001e00
        /*03f4*/ 	.word	0x00000002
        /*03f8*/ 	.word	0x00000000
        /*03fc*/ 	.short	0x0101
        /*03fe*/ 	.byte	0xff
	.zero		1


	//   ....[49]....
        /*0400*/ 	.word	0x00002360
        /*0404*/ 	.word	0x000000ff
        /*0408*/ 	.word	0x00000000
        /*040c*/ 	.short	0x010a
        /*040e*/ 	.byte	0x05
	.zero		1


	//   ....[50]....
        /*0410*/ 	.word	0x000023f0
        /*0414*/ 	.word	0x000000ff
        /*0418*/ 	.word	0x00000000
        /*041c*/ 	.short	0x010a
        /*041e*/ 	.byte	0x05
	.zero		1


	//   ....[51]....
        /*0420*/ 	.word	0x00002480
        /*0424*/ 	.word	0x000000ff
        /*0428*/ 	.word	0x00000000
        /*042c*/ 	.short	0x010a
        /*042e*/ 	.byte	0x05
	.zero		1


	//   ....[52]....
        /*0430*/ 	.word	0x00002510
        /*0434*/ 	.word	0x000000ff
        /*0438*/ 	.word	0x00000000
        /*043c*/ 	.short	0x010a
        /*043e*/ 	.byte	0x05
	.zero		1


	//   ....[53]....
        /*0440*/ 	.word	0x000025a0
        /*0444*/ 	.word	0x000000ff
        /*0448*/ 	.word	0x00000000
        /*044c*/ 	.short	0x010a
        /*044e*/ 	.byte	0x05
	.zero		1


	//   ....[54]....
        /*0450*/ 	.word	0x00002630
        /*0454*/ 	.word	0x000000ff
        /*0458*/ 	.word	0x00000000
        /*045c*/ 	.short	0x010a
        /*045e*/ 	.byte	0x05
	.zero		1


	//   ....[55]....
        /*0460*/ 	.word	0x000026c0
        /*0464*/ 	.word	0x000000ff
        /*0468*/ 	.word	0x00000000
        /*046c*/ 	.short	0x010a
        /*046e*/ 	.byte	0x05
	.zero		1


	//   ....[56]....
        /*0470*/ 	.word	0x00002760
        /*0474*/ 	.word	0x00000000
        /*0478*/ 	.word	0x00000000
        /*047c*/ 	.short	0x010a
        /*047e*/ 	.byte	0xff
	.zero		1


	//   ....[57]....
        /*0480*/ 	.word	0x00002880
        /*0484*/ 	.word	0x00000000
        /*0488*/ 	.word	0x00000110
        /*048c*/ 	.short	0x010a
        /*048e*/ 	.byte	0xff
	.zero		1


	//   ....[58]....
        /*0490*/ 	.word	0x000028e0
        /*0494*/ 	.word	0x00000004
        /*0498*/ 	.word	0x00000000
        /*049c*/ 	.short	0x0101
        /*049e*/ 	.byte	0xff
	.zero		1


	//   ....[59]....
        /*04a0*/ 	.word	0x00002900
        /*04a4*/ 	.word	0x000000ff
        /*04a8*/ 	.word	0x000000c0
        /*04ac*/ 	.short	0x010a
        /*04ae*/ 	.byte	0x05
	.zero		1


	//   ....[60]....
        /*04b0*/ 	.word	0x00002a20
        /*04b4*/ 	.word	0x00000000
        /*04b8*/ 	.word	0x000000b0
        /*04bc*/ 	.short	0x010a
        /*04be*/ 	.byte	0xff
	.zero		1


	//   ....[61]....
        /*04c0*/ 	.word	0x00002b30
        /*04c4*/ 	.word	0x00000000
        /*04c8*/ 	.word	0x00000000
        /*04cc*/ 	.short	0x0101
        /*04ce*/ 	.byte	0xff
	.zero		1


	//   ....[62]....
        /*04d0*/ 	.word	0x00002bc0
        /*04d4*/ 	.word	0x000000ff
        /*04d8*/ 	.word	0x000000c0
        /*04dc*/ 	.short	0x0106
        /*04de*/ 	.byte	0x05
	.zero		1


	//   ....[63]....
        /*04e0*/ 	.word	0x00002be0
        /*04e4*/ 	.word	0x000000ff
        /*04e8*/ 	.word	0x000000c0
        /*04ec*/ 	.short	0x010a
        /*04ee*/ 	.byte	0x05
	.zero		1


	//   ....[64]....
        /*04f0*/ 	.word	0x00002c70
        /*04f4*/ 	.word	0x000000ff
        /*04f8*/ 	.word	0x000000c0
        /*04fc*/ 	.short	0x0106
        /*04fe*/ 	.byte	0x04
	.zero		1


	//   ....[65]....
        /*0500*/ 	.word	0x00002cb0
        /*0504*/ 	.word	0x00000000
        /*0508*/ 	.word	0x000000c0
        /*050c*/ 	.short	0x010a
        /*050e*/ 	.byte	0xff
	.zero		1


	//   ....[66]....
        /*0510*/ 	.word	0x000031f0
        /*0514*/ 	.word	0x00000000
        /*0518*/ 	.word	0x000000b0
        /*051c*/ 	.short	0x010a
        /*051e*/ 	.byte	0xff
	.zero		1


	//   ....[67]....
        /*0520*/ 	.word	0x000032f0
        /*0524*/ 	.word	0x00000003
        /*0528*/ 	.word	0x00000000
        /*052c*/ 	.short	0x0101
        /*052e*/ 	.byte	0xff
	.zero		1


	//   ....[68]....
        /*0530*/ 	.word	0x00003300
        /*0534*/ 	.word	0x000000ff
        /*0538*/ 	.word	0x00000000
        /*053c*/ 	.short	0x010a
        /*053e*/ 	.byte	0x06
	.zero		1


	//   ....[69]....
        /*0540*/ 	.word	0x00003380
        /*0544*/ 	.word	0x000000ff
        /*0548*/ 	.word	0x000000f0
        /*054c*/ 	.short	0x010a
        /*054e*/ 	.byte	0x07
	.zero		1


	//   ....[70]....
        /*0550*/ 	.word	0x00003460
        /*0554*/ 	.word	0x000000ff
        /*0558*/ 	.word	0x00000000
        /*055c*/ 	.short	0x010a
        /*055e*/ 	.byte	0x06
	.zero		1


	//   ....[71]....
        /*0560*/ 	.word	0x00003590
        /*0564*/ 	.word	0x000000ff
        /*0568*/ 	.word	0x00000000
        /*056c*/ 	.short	0x010a
        /*056e*/ 	.byte	0x1a
	.zero		1


	//   ....[72]....
        /*0570*/ 	.word	0x00003830
        /*0574*/ 	.word	0x000000ff
        /*0578*/ 	.word	0x00000000
        /*057c*/ 	.short	0x010a
        /*057e*/ 	.byte	0x06
	.zero		1


	//   ....[73]....
        /*0580*/ 	.word	0x000038c0
        /*0584*/ 	.word	0x000000ff
        /*0588*/ 	.word	0x00000000
        /*058c*/ 	.short	0x010a
        /*058e*/ 	.byte	0x06
	.zero		1


	//   ....[74]....
        /*0590*/ 	.word	0x00003950
        /*0594*/ 	.word	0x000000ff
        /*0598*/ 	.word	0x00000000
        /*059c*/ 	.short	0x010a
        /*059e*/ 	.byte	0x06
	.zero		1


	//   ....[75]....
        /*05a0*/ 	.word	0x000039e0
        /*05a4*/ 	.word	0x000000ff
        /*05a8*/ 	.word	0x00000000
        /*05ac*/ 	.short	0x010a
        /*05ae*/ 	.byte	0x07
	.zero		1


	//   ....[76]....
        /*05b0*/ 	.word	0x00003e40
        /*05b4*/ 	.word	0x00000000
        /*05b8*/ 	.word	0x000000b0
        /*05bc*/ 	.short	0x010a
        /*05be*/ 	.byte	0xff
	.zero		1


	//   ....[77]....
        /*05c0*/ 	.word	0x00003f00
        /*05c4*/ 	.word	0x00000000
        /*05c8*/ 	.word	0x00000000
        /*05cc*/ 	.short	0x0101
        /*05ce*/ 	.byte	0xff
	.zero		1


	//   ....[78]....
        /*05d0*/ 	.word	0x00004220
        /*05d4*/ 	.word	0x000000ff
        /*05d8*/ 	.word	0x000000a8
        /*05dc*/ 	.short	0x010a
        /*05de*/ 	.byte	0x07
	.zero		1


	//   ....[79]....
        /*05e0*/ 	.word	0x00004410
        /*05e4*/ 	.word	0x000000ff
        /*05e8*/ 	.word	0x00000090
        /*05ec*/ 	.short	0x010a
        /*05ee*/ 	.byte	0x07
	.zero		1


	//   ....[80]....
        /*05f0*/ 	.word	0x000045e0
        /*05f4*/ 	.word	0x000000ff
        /*05f8*/ 	.word	0x00000080
        /*05fc*/ 	.short	0x010b
        /*05fe*/ 	.byte	0x07
	.zero		1


	//   ....[81]....
        /*0600*/ 	.word	0x00004650
        /*0604*/ 	.word	0x000000ff
        /*0608*/ 	.word	0x00000000
        /*060c*/ 	.short	0x0101
        /*060e*/ 	.byte	0x08
	.zero		1


	//   ....[82]....
        /*0610*/ 	.word	0x00004680
        /*0614*/ 	.word	0x000000ff
        /*0618*/ 	.word	0x00000098
        /*061c*/ 	.short	0x010a
        /*061e*/ 	.byte	0x07
	.zero		1


	//   ....[83]....
        /*0620*/ 	.word	0x00004890
        /*0624*/ 	.word	0x000000ff
        /*0628*/ 	.word	0x00000088
        /*062c*/ 	.short	0x010b
        /*062e*/ 	.byte	0x07
	.zero		1


	//   ....[84]....
        /*0630*/ 	.word	0x000048b0
        /*0634*/ 	.word	0x000000ff
        /*0638*/ 	.word	0x00000000
        /*063c*/ 	.short	0x0101
        /*063e*/ 	.byte	0x0d
	.zero		1


	//   ....[85]....
        /*0640*/ 	.word	0x000048e0
        /*0644*/ 	.word	0x000000ff
        /*0648*/ 	.word	0x00000090
        /*064c*/ 	.short	0x010a
        /*064e*/ 	.byte	0x07
	.zero		1


	//   ....[86]....
        /*0650*/ 	.word	0x00004920
        /*0654*/ 	.word	0x00000000
        /*0658*/ 	.word	0x00000098
        /*065c*/ 	.short	0x010a
        /*065e*/ 	.byte	0xff
	.zero		1


	//   ....[87]....
        /*0660*/ 	.word	0x00004c60
        /*0664*/ 	.word	0x00000000
        /*0668*/ 	.word	0x000000b0
        /*066c*/ 	.short	0x010a
        /*066e*/ 	.byte	0xff
	.zero		1


	//   ....[88]....
        /*0670*/ 	.word	0x00004d70
        /*0674*/ 	.word	0x00000000
        /*0678*/ 	.word	0x00000000
        /*067c*/ 	.short	0x0101
        /*067e*/ 	.byte	0xff
	.zero		1


	//   ....[89]....
        /*0680*/ 	.word	0x000057c0
        /*0684*/ 	.word	0x00000000
        /*0688*/ 	.word	0x00000080
        /*068c*/ 	.short	0x010a
        /*068e*/ 	.byte	0xff
	.zero		1


	//   ....[90]....
        /*0690*/ 	.word	0x00005830
        /*0694*/ 	.word	0x00000071
        /*0698*/ 	.word	0x000000d0
        /*069c*/ 	.short	0x010a
        /*069e*/ 	.byte	0xff
	.zero		1


	//   ....[91]....
        /*06a0*/ 	.word	0x00005910
        /*06a4*/ 	.word	0x00000000
        /*06a8*/ 	.word	0x00000080
        /*06ac*/ 	.short	0x010a
        /*06ae*/ 	.byte	0xff
	.zero		1


	//   ....[92]....
        /*06b0*/ 	.word	0x00005a50
        /*06b4*/ 	.word	0x00000000
        /*06b8*/ 	.word	0x00000000
        /*06bc*/ 	.short	0x0101
        /*06be*/ 	.byte	0xff
	.zero		1


	//   ....[93]....
        /*06c0*/ 	.word	0x00005ab0
        /*06c4*/ 	.word	0x00000071
        /*06c8*/ 	.word	0x000000d0
        /*06cc*/ 	.short	0x010a
        /*06ce*/ 	.byte	0xff
	.zero		1


	//   ....[94]....
        /*06d0*/ 	.word	0x00006600
        /*06d4*/ 	.word	0x00000020
        /*06d8*/ 	.word	0x00000080
        /*06dc*/ 	.short	0x010a
        /*06de*/ 	.byte	0xff
	.zero		1


	//   ....[95]....
        /*06e0*/ 	.word	0x000066c0
        /*06e4*/ 	.word	0x00000020
        /*06e8*/ 	.word	0x00000080
        /*06ec*/ 	.short	0x010a
        /*06ee*/ 	.byte	0xff
	.zero		1


	//   ....[96]....
        /*06f0*/ 	.word	0x000067e0
        /*06f4*/ 	.word	0x00000003
        /*06f8*/ 	.word	0x00000000
        /*06fc*/ 	.short	0x0101
        /*06fe*/ 	.byte	0xff
	.zero		1


	//   ....[97]....
        /*0700*/ 	.word	0x00006c20
        /*0704*/ 	.word	0x000000ff
        /*0708*/ 	.word	0x00000000
        /*070c*/ 	.short	0x0101
        /*070e*/ 	.byte	0x05
	.zero		1


	//   ....[98]....
        /*0710*/ 	.word	0x00007460
        /*0714*/ 	.word	0x00000003
        /*0718*/ 	.word	0x00000120
        /*071c*/ 	.short	0x010a
        /*071e*/ 	.byte	0xff
	.zero		1


	//   ....[99]....
        /*0720*/ 	.word	0x000074c0
        /*0724*/ 	.word	0x00000002
        /*0728*/ 	.word	0x00000040
        /*072c*/ 	.short	0x010a
        /*072e*/ 	.byte	0xff
	.zero		1


	//   ....[100]....
        /*0730*/ 	.word	0x00007520
        /*0734*/ 	.word	0x00000002
        /*0738*/ 	.word	0x00000040
        /*073c*/ 	.short	0x010a
        /*073e*/ 	.byte	0xff
	.zero		1


	//   ....[101]....
        /*0740*/ 	.word	0x00007570
        /*0744*/ 	.word	0x00000002
        /*0748*/ 	.word	0x000000b0
        /*074c*/ 	.short	0x010a
        /*074e*/ 	.byte	0xff
	.zero		1


	//   ....[102]....
        /*0750*/ 	.word	0x000075d0
        /*0754*/ 	.word	0x00000000
        /*0758*/ 	.word	0x00000000
        /*075c*/ 	.short	0x010a
        /*075e*/ 	.byte	0xff
	.zero		1


	//   ....[103]....
        /*0760*/ 	.word	0x00007630
        /*0764*/ 	.word	0x00000000
        /*0768*/ 	.word	0x00000000
        /*076c*/ 	.short	0x010a
        /*076e*/ 	.byte	0xff
	.zero		1


	//   ....[104]....
        /*0770*/ 	.word	0x00007690
        /*0774*/ 	.word	0x00000000
        /*0778*/ 	.word	0x00000000
        /*077c*/ 	.short	0x010a
        /*077e*/ 	.byte	0xff
	.zero		1


	//   ....[105]....
        /*0780*/ 	.word	0x000076f0
        /*0784*/ 	.word	0x00000000
        /*0788*/ 	.word	0x00000000
        /*078c*/ 	.short	0x010a
        /*078e*/ 	.byte	0xff
	.zero		1


	//   ....[106]....
        /*0790*/ 	.word	0x00007750
        /*0794*/ 	.word	0x00000000
        /*0798*/ 	.word	0x00000000
        /*079c*/ 	.short	0x010a
        /*079e*/ 	.byte	0xff
	.zero		1


	//   ....[107]....
        /*07a0*/ 	.word	0x000077b0
        /*07a4*/ 	.word	0x00000000
        /*07a8*/ 	.word	0x00000000
        /*07ac*/ 	.short	0x010a
        /*07ae*/ 	.byte	0xff
	.zero		1


	//   ....[108]....
        /*07b0*/ 	.word	0x00007810
        /*07b4*/ 	.word	0x00000000
        /*07b8*/ 	.word	0x00000000
        /*07bc*/ 	.short	0x010a
        /*07be*/ 	.byte	0xff
	.zero		1


	//   ....[109]....
        /*07c0*/ 	.word	0x00007860
        /*07c4*/ 	.word	0x00000000
        /*07c8*/ 	.word	0x00000110
        /*07cc*/ 	.short	0x010a
        /*07ce*/ 	.byte	0xff
	.zero		1


	//   ....[110]....
        /*07d0*/ 	.word	0x000078c0
        /*07d4*/ 	.word	0x00000000
        /*07d8*/ 	.word	0x000000c0
        /*07dc*/ 	.short	0x010a
        /*07de*/ 	.byte	0xff
	.zero		1


	//   ....[111]....
        /*07e0*/ 	.word	0x00007910
        /*07e4*/ 	.word	0x00000000
        /*07e8*/ 	.word	0x000000b0
        /*07ec*/ 	.short	0x010a
        /*07ee*/ 	.byte	0xff
	.zero		1


	//   ....[112]....
        /*07f0*/ 	.word	0x00007970
        /*07f4*/ 	.word	0x00000000
        /*07f8*/ 	.word	0x000000c0
        /*07fc*/ 	.short	0x010a
        /*07fe*/ 	.byte	0xff
	.zero		1


	//   ....[113]....
        /*0800*/ 	.word	0x000079c0
        /*0804*/ 	.word	0x00000000
        /*0808*/ 	.word	0x000000b0
        /*080c*/ 	.short	0x010a
        /*080e*/ 	.byte	0xff
	.zero		1


	//   ....[114]....
        /*0810*/ 	.word	0x00007a20
        /*0814*/ 	.word	0x00000003
        /*0818*/ 	.word	0x000000f0
        /*081c*/ 	.short	0x010a
        /*081e*/ 	.byte	0xff
	.zero		1


	//   ....[115]....
        /*0820*/ 	.word	0x00007a80
        /*0824*/ 	.word	0x00000000
        /*0828*/ 	.word	0x00000000
        /*082c*/ 	.short	0x010a
        /*082e*/ 	.byte	0xff
	.zero		1


	//   ....[116]....
        /*0830*/ 	.word	0x00007ae0
        /*0834*/ 	.word	0x00000000
        /*0838*/ 	.word	0x00000000
        /*083c*/ 	.short	0x010a
        /*083e*/ 	.byte	0xff
	.zero		1


	//   ....[117]....
        /*0840*/ 	.word	0x00007b40
        /*0844*/ 	.word	0x00000000
        /*0848*/ 	.word	0x00000000
        /*084c*/ 	.short	0x010a
        /*084e*/ 	.byte	0xff
	.zero		1


	//   ....[118]....
        /*0850*/ 	.word	0x00007ba0
        /*0854*/ 	.word	0x00000000
        /*0858*/ 	.word	0x00000000
        /*085c*/ 	.short	0x010a
        /*085e*/ 	.byte	0xff
	.zero		1


	//   ....[119]....
        /*0860*/ 	.word	0x00007c00
        /*0864*/ 	.word	0x00000000
        /*0868*/ 	.word	0x00000000
        /*086c*/ 	.short	0x010a
        /*086e*/ 	.byte	0xff
	.zero		1


	//   ....[120]....
        /*0870*/ 	.word	0x00007c50
        /*0874*/ 	.word	0x00000000
        /*0878*/ 	.word	0x000000b0
        /*087c*/ 	.short	0x010a
        /*087e*/ 	.byte	0xff
	.zero		1


	//   ....[121]....
        /*0880*/ 	.word	0x00007cb0
        /*0884*/ 	.word	0x00000000
        /*0888*/ 	.word	0x000000a8
        /*088c*/ 	.short	0x010a
        /*088e*/ 	.byte	0xff
	.zero		1


	//   ....[122]....
        /*0890*/ 	.word	0x00007d10
        /*0894*/ 	.word	0x00000003
        /*0898*/ 	.word	0x00000090
        /*089c*/ 	.short	0x010a
        /*089e*/ 	.byte	0xff
	.zero		1


	//   ....[123]....
        /*08a0*/ 	.word	0x00007d70
        /*08a4*/ 	.word	0x00000003
        /*08a8*/ 	.word	0x00000098
        /*08ac*/ 	.short	0x010a
        /*08ae*/ 	.byte	0xff
	.zero		1


	//   ....[124]....
        /*08b0*/ 	.word	0x00007dd0
        /*08b4*/ 	.word	0x00000000
        /*08b8*/ 	.word	0x00000090
        /*08bc*/ 	.short	0x010a
        /*08be*/ 	.byte	0xff
	.zero		1


	//   ....[125]....
        /*08c0*/ 	.word	0x00007e20
        /*08c4*/ 	.word	0x00000000
        /*08c8*/ 	.word	0x000000b0
        /*08cc*/ 	.short	0x010a
        /*08ce*/ 	.byte	0xff
	.zero		1


	//   ....[126]....
        /*08d0*/ 	.word	0x00007e70
        /*08d4*/ 	.word	0x00000000
        /*08d8*/ 	.word	0x00000080
        /*08dc*/ 	.short	0x010a
        /*08de*/ 	.byte	0xff
	.zero		1


	//   ....[127]....
        /*08e0*/ 	.word	0x00007ec0
        /*08e4*/ 	.word	0x00000071
        /*08e8*/ 	.word	0x000000d0
        /*08ec*/ 	.short	0x010a
        /*08ee*/ 	.byte	0xff
	.zero		1


	//   ....[128]....
        /*08f0*/ 	.word	0x00007f10
        /*08f4*/ 	.word	0x00000020
        /*08f8*/ 	.word	0x00000080
        /*08fc*/ 	.short	0x010a
        /*08fe*/ 	.byte	0xff
	.zero		1


	//----- nvinfo : EIATTR_NUM_MBARRIERS
	.align		4
.L_47:
        /*0900*/ 	.byte	0x03, 0x38
        /*0902*/ 	.short	0x0026


	//----- nvinfo : EIATTR_EXIT_INSTR_OFFSETS
	.align		4
        /*0904*/ 	.byte	0x04, 0x1c
        /*0906*/ 	.short	(.L_49 - .L_48)


	//   ....[0]....
.L_48:
        /*0908*/ 	.word	0x00002790


	//   ....[1]....
        /*090c*/ 	.word	0x00002c80


	//   ....[2]....
        /*0910*/ 	.word	0x00002ce0


	//   ....[3]....
        /*0914*/ 	.word	0x00003c40


	//   ....[4]....
        /*0918*/ 	.word	0x00004950


	//   ....[5]....
        /*091c*/ 	.word	0x00004990


	//   ....[6]....
        /*0920*/ 	.word	0x00007450


	//----- nvinfo : EIATTR_MAX_THREADS
	.align		4
.L_49:
        /*0924*/ 	.byte	0x04, 0x05
        /*0926*/ 	.short	(.L_51 - .L_50)
.L_50:
        /*0928*/ 	.word	0x00000100
        /*092c*/ 	.word	0x00000001
        /*0930*/ 	.word	0x00000001


	//----- nvinfo : EIATTR_CRS_STACK_SIZE
	.align		4
.L_51:
        /*0934*/ 	.byte	0x04, 0x1e
        /*0936*/ 	.short	(.L_53 - .L_52)
.L_52:
        /*0938*/ 	.word	0x00000000


	//----- nvinfo : EIATTR_CBANK_PARAM_SIZE
	.align		4
.L_53:
        /*093c*/ 	.byte	0x03, 0x19
        /*093e*/ 	.short	0x0800


	//----- nvinfo : EIATTR_PARAM_CBANK
	.align		4
        /*0940*/ 	.byte	0x04, 0x0a
        /*0942*/ 	.short	(.L_55 - .L_54)
	.align		4
.L_54:
        /*0944*/ 	.word	index@(.nv.constant0._ZN7cutlass13device_kernelINS_4gemm6kernel13GemmUniversalIN4cute5tupleIJiiiiEEENS1_10collective13CollectiveMmaINS1_35MainloopSm100TmaUmmaWarpSpecializedILi8ELi2ELi4ENS5_IJNS4_1CILi1EEESB_SB_EEEEENS5_IJNSA_ILi64EEENSA_ILi128EEESF_EEENS_12float_e4m3_tENS5_IJlSB_lEEESH_SI_NS4_8TiledMMAINS4_8MMA_AtomIJNS4_10MMA_TraitsINS4_19SM100_MMA_F8F6F4_SSEJSH_SH_fSE_SF_NS4_17integral_constantINS4_4UMMA5MajorELSP_0EEESQ_NSN_INSO_7ScaleInELSR_0EEESS_EEEEEENS4_6LayoutISC_NS5_IJNSA_ILi0EEESW_SW_EEEEENS5_IJNS4_10UnderscoreESZ_SZ_EEEEENS4_13SM90_TMA_LOADENS4_14ComposedLayoutINS4_7SwizzleILi3ELi4ELi3EEENS4_18smem_ptr_flag_bitsILi8EEENSV_INS5_IJNSA_ILi8EEESF_EEENS5_IJSF_SB_EEEEEEEvNS4_8identityES12_S1C_vS1D_EENS_8epilogue10collective18CollectiveEpilogueINS1F_23Sm100TmaWarpSpecializedILi2ELi2ELi32ELb0ELb0EEEJSG_NS5_IJNSV_ISE_SB_EES1K_EEESH_SI_SH_SI_NS1F_6fusion15FusionCallbacksIS1J_NS1M_17LinearCombinationISH_fSH_fLNS_15FloatRoundStyleE2EEESG_S1L_JEEENS4_5SM1004TMEM4LOAD26SM100_TMEM_LOAD_16dp32b32xES12_NS13_INS14_ILi2ELi4ELi3EEES17_NSV_INS5_IJS18_SE_EEENS5_IJSE_SB_EEEEEEENS4_39AutoVectorizingCopyWithAssumedAlignmentILi128EEENS4_14SM90_TMA_STOREES20_S22_S22_EEEvvEEEEvNT_6ParamsE)
        /*0948*/ 	.short	0x0380
        /*094a*/ 	.short	0x0800


	//----- nvinfo : EIATTR_SW_WAR
	.align		4
.L_55:
        /*094c*/ 	.byte	0x04, 0x36
        /*094e*/ 	.short	(.L_57 - .L_56)
.L_56:
        /*0950*/ 	.word	0x00000008
.L_57:


//--------------------- .nv.callgraph             --------------------------
	.section	.nv.callgraph,"",@"SHT_CUDA_CALLGRAPH"
	.align	4
	.sectionentsize	8
	.align		4
        /*0000*/ 	.word	0x00000000
	.align		4
        /*0004*/ 	.word	0xffffffff
	.align		4
        /*0008*/ 	.word	index@(_ZN7cutlass13device_kernelINS_4gemm6kernel13GemmUniversalIN4cute5tupleIJiiiiEEENS1_10collective13CollectiveMmaINS1_35MainloopSm100TmaUmmaWarpSpecializedILi8ELi2ELi4ENS5_IJNS4_1CILi1EEESB_SB_EEEEENS5_IJNSA_ILi64EEENSA_ILi128EEESF_EEENS_12float_e4m3_tENS5_IJlSB_lEEESH_SI_NS4_8TiledMMAINS4_8MMA_AtomIJNS4_10MMA_TraitsINS4_19SM100_MMA_F8F6F4_SSEJSH_SH_fSE_SF_NS4_17integral_constantINS4_4UMMA5MajorELSP_0EEESQ_NSN_INSO_7ScaleInELSR_0EEESS_EEEEEENS4_6LayoutISC_NS5_IJNSA_ILi0EEESW_SW_EEEEENS5_IJNS4_10UnderscoreESZ_SZ_EEEEENS4_13SM90_TMA_LOADENS4_14ComposedLayoutINS4_7SwizzleILi3ELi4ELi3EEENS4_18smem_ptr_flag_bitsILi8EEENSV_INS5_IJNSA_ILi8EEESF_EEENS5_IJSF_SB_EEEEEEEvNS4_8identityES12_S1C_vS1D_EENS_8epilogue10collective18CollectiveEpilogueINS1F_23Sm100TmaWarpSpecializedILi2ELi2ELi32ELb0ELb0EEEJSG_NS5_IJNSV_ISE_SB_EES1K_EEESH_SI_SH_SI_NS1F_6fusion15FusionCallbacksIS1J_NS1M_17LinearCombinationISH_fSH_fLNS_15FloatRoundStyleE2EEESG_S1L_JEEENS4_5SM1004TMEM4LOAD26SM100_TMEM_LOAD_16dp32b32xES12_NS13_INS14_ILi2ELi4ELi3EEES17_NSV_INS5_IJS18_SE_EEENS5_IJSE_SB_EEEEEEENS4_39AutoVectorizingCopyWithAssumedAlignmentILi128EEENS4_14SM90_TMA_STOREES20_S22_S22_EEEvvEEEEvNT_6ParamsE)
	.align		4
        /*000c*/ 	.word	index@(__assertfail)
	.align		4
        /*0010*/ 	.word	0x00000000
	.align		4
        /*0014*/ 	.word	0xfffffffe
	.align		4
        /*0018*/ 	.word	0x00000000
	.align		4
        /*001c*/ 	.word	0xfffffffd
	.align		4
        /*0020*/ 	.word	0x00000000
	.align		4
        /*0024*/ 	.word	0xfffffffc


//--------------------- .nv.constant4             --------------------------
	.section	.nv.constant4,"a",@progbits
	.align	8
	.align		8
.nv.constant4:
        /*0000*/ 	.dword	__assertfail
	.align		8
        /*0008*/ 	.dword	__unnamed_1
	.align		8
        /*0010*/ 	.dword	__unnamed_2
	.align		8
        /*0018*/ 	.dword	_ZN39_INTERNAL_637166d7_4_k_cu_debe4cab_72084cuda3std3__45__cpo5beginE
	.align		8
        /*0020*/ 	.dword	_ZN39_INTERNAL_637166d7_4_k_cu_debe4cab_72084cuda3std3__45__cpo3endE
	.align		8
        /*0028*/ 	.dword	_ZN39_INTERNAL_637166d7_4_k_cu_debe4cab_72084cuda3std3__45__cpo6cbeginE
	.align		8
        /*0030*/ 	.dword	_ZN39_INTERNAL_637166d7_4_k_cu_debe4cab_72084cuda3std3__45__cpo4cendE
	.align		8
        /*0038*/ 	.dword	_ZN39_INTERNAL_637166d7_4_k_cu_debe4cab_72084cuda3std3__441_GLOBAL__N__637166d7_4_k_cu_debe4cab_72086ignoreE
	.align		8
        /*0040*/ 	.dword	_ZN39_INTERNAL_637166d7_4_k_cu_debe4cab_72084cuda3std3__419piecewise_constructE
	.align		8
        /*0048*/ 	.dword	_ZN39_INTERNAL_637166d7_4_k_cu_debe4cab_72084cuda3std3__48in_placeE
	.align		8
        /*0050*/ 	.dword	_ZN39_INTERNAL_637166d7_4_k_cu_debe4cab_72084cuda3std6ranges3__45__cpo4swapE
	.align		8
        /*0058*/ 	.dword	_ZN39_INTERNAL_637166d7_4_k_cu_debe4cab_72084cuda3std6ranges3__45__cpo9iter_moveE
	.align		8
        /*0060*/ 	.dword	_ZN39_INTERNAL_637166d7_4_k_cu_debe4cab_72084cute7productE
	.align		8
        /*0068*/ 	.dword	_ZN39_INTERNAL_637166d7_4_k_cu_debe4cab_72084cute1_E
	.align		8
        /*0070*/ 	.dword	$str$25
	.align		8
        /*0078*/ 	.dword	$str$26
	.align		8
        /*0080*/ 	.dword	$str$27
	.align		8
        /*0088*/ 	.dword	$str$28


//--------------------- .text._ZN7cutlass13device_kernelINS_4gemm6kernel13GemmUniversalIN4cute5tupleIJiiiiEEENS1_10collective13CollectiveMmaINS1_35MainloopSm100TmaUmmaWarpSpecializedILi8ELi2ELi4ENS5_IJNS4_1CILi1EEESB_SB_EEEEENS5_IJNSA_ILi64EEENSA_ILi128EEESF_EEENS_12float_e4m3_tENS5_IJlSB_lEEESH_SI_NS4_8TiledMMAINS4_8MMA_AtomIJNS4_10MMA_TraitsINS4_19SM100_MMA_F8F6F4_SSEJSH_SH_fSE_SF_NS4_17integral_constantINS4_4UMMA5MajorELSP_0EEESQ_NSN_INSO_7ScaleInELSR_0EEESS_EEEEEENS4_6LayoutISC_NS5_IJNSA_ILi0EEESW_SW_EEEEENS5_IJNS4_10UnderscoreESZ_SZ_EEEEENS4_13SM90_TMA_LOADENS4_14ComposedLayoutINS4_7SwizzleILi3ELi4ELi3EEENS4_18smem_ptr_flag_bitsILi8EEENSV_INS5_IJNSA_ILi8EEESF_EEENS5_IJSF_SB_EEEEEEEvNS4_8identityES12_S1C_vS1D_EENS_8epilogue10collective18CollectiveEpilogueINS1F_23Sm100TmaWarpSpecializedILi2ELi2ELi32ELb0ELb0EEEJSG_NS5_IJNSV_ISE_SB_EES1K_EEESH_SI_SH_SI_NS1F_6fusion15FusionCallbacksIS1J_NS1M_17LinearCombinationISH_fSH_fLNS_15FloatRoundStyleE2EEESG_S1L_JEEENS4_5SM1004TMEM4LOAD26SM100_TMEM_LOAD_16dp32b32xES12_NS13_INS14_ILi2ELi4ELi3EEES17_NSV_INS5_IJS18_SE_EEENS5_IJSE_SB_EEEEEEENS4_39AutoVectorizingCopyWithAssumedAlignmentILi128EEENS4_14SM90_TMA_STOREES20_S22_S22_EEEvvEEEEvNT_6ParamsE --------------------------
	.section	.text._ZN7cutlass13device_kernelINS_4gemm6kernel13GemmUniversalIN4cute5tupleIJiiiiEEENS1_10collective13CollectiveMmaINS1_35MainloopSm100TmaUmmaWarpSpecializedILi8ELi2ELi4ENS5_IJNS4_1CILi1EEESB_SB_EEEEENS5_IJNSA_ILi64EEENSA_ILi128EEESF_EEENS_12float_e4m3_tENS5_IJlSB_lEEESH_SI_NS4_8TiledMMAINS4_8MMA_AtomIJNS4_10MMA_TraitsINS4_19SM100_MMA_F8F6F4_SSEJSH_SH_fSE_SF_NS4_17integral_constantINS4_4UMMA5MajorELSP_0EEESQ_NSN_INSO_7ScaleInELSR_0EEESS_EEEEEENS4_6LayoutISC_NS5_IJNSA_ILi0EEESW_SW_EEEEENS5_IJNS4_10UnderscoreESZ_SZ_EEEEENS4_13SM90_TMA_LOADENS4_14ComposedLayoutINS4_7SwizzleILi3ELi4ELi3EEENS4_18smem_ptr_flag_bitsILi8EEENSV_INS5_IJNSA_ILi8EEESF_EEENS5_IJSF_SB_EEEEEEEvNS4_8identityES12_S1C_vS1D_EENS_8epilogue10collective18CollectiveEpilogueINS1F_23Sm100TmaWarpSpecializedILi2ELi2ELi32ELb0ELb0EEEJSG_NS5_IJNSV_ISE_SB_EES1K_EEESH_SI_SH_SI_NS1F_6fusion15FusionCallbacksIS1J_NS1M_17LinearCombinationISH_fSH_fLNS_15FloatRoundStyleE2EEESG_S1L_JEEENS4_5SM1004TMEM4LOAD26SM100_TMEM_LOAD_16dp32b32xES12_NS13_INS14_ILi2ELi4ELi3EEES17_NSV_INS5_IJS18_SE_EEENS5_IJSE_SB_EEEEEEENS4_39AutoVectorizingCopyWithAssumedAlignmentILi128EEENS4_14SM90_TMA_STOREES20_S22_S22_EEEvvEEEEvNT_6ParamsE,"ax",@progbits
	.align	128
.text._ZN7cutlass13device_kernelINS_4gemm6kernel13GemmUniversalIN4cute5tupleIJiiiiEEENS1_10collective13CollectiveMmaINS1_35MainloopSm100TmaUmmaWarpSpecializedILi8ELi2ELi4ENS5_IJNS4_1CILi1EEESB_SB_EEEEENS5_IJNSA_ILi64EEENSA_ILi128EEESF_EEENS_12float_e4m3_tENS5_IJlSB_lEEESH_SI_NS4_8TiledMMAINS4_8MMA_AtomIJNS4_10MMA_TraitsINS4_19SM100_MMA_F8F6F4_SSEJSH_SH_fSE_SF_NS4_17integral_constantINS4_4UMMA5MajorELSP_0EEESQ_NSN_INSO_7ScaleInELSR_0EEESS_EEEEEENS4_6LayoutISC_NS5_IJNSA_ILi0EEESW_SW_EEEEENS5_IJNS4_10UnderscoreESZ_SZ_EEEEENS4_13SM90_TMA_LOADENS4_14ComposedLayoutINS4_7SwizzleILi3ELi4ELi3EEENS4_18smem_ptr_flag_bitsILi8EEENSV_INS5_IJNSA_ILi8EEESF_EEENS5_IJSF_SB_EEEEEEEvNS4_8identityES12_S1C_vS1D_EENS_8epilogue10collective18CollectiveEpilogueINS1F_23Sm100TmaWarpSpecializedILi2ELi2ELi32ELb0ELb0EEEJSG_NS5_IJNSV_ISE_SB_EES1K_EEESH_SI_SH_SI_NS1F_6fusion15FusionCallbacksIS1J_NS1M_17LinearCombinationISH_fSH_fLNS_15FloatRoundStyleE2EEESG_S1L_JEEENS4_5SM1004TMEM4LOAD26SM100_TMEM_LOAD_16dp32b32xES12_NS13_INS14_ILi2ELi4ELi3EEES17_NSV_INS5_IJS18_SE_EEENS5_IJSE_SB_EEEEEEENS4_39AutoVectorizingCopyWithAssumedAlignmentILi128EEENS4_14SM90_TMA_STOREES20_S22_S22_EEEvvEEEEvNT_6ParamsE:
        .type           _ZN7cutlass13device_kernelINS_4gemm6kernel13GemmUniversalIN4cute5tupleIJiiiiEEENS1_10collective13CollectiveMmaINS1_35MainloopSm100TmaUmmaWarpSpecializedILi8ELi2ELi4ENS5_IJNS4_1CILi1EEESB_SB_EEEEENS5_IJNSA_ILi64EEENSA_ILi128EEESF_EEENS_12float_e4m3_tENS5_IJlSB_lEEESH_SI_NS4_8TiledMMAINS4_8MMA_AtomIJNS4_10MMA_TraitsINS4_19SM100_MMA_F8F6F4_SSEJSH_SH_fSE_SF_NS4_17integral_constantINS4_4UMMA5MajorELSP_0EEESQ_NSN_INSO_7ScaleInELSR_0EEESS_EEEEEENS4_6LayoutISC_NS5_IJNSA_ILi0EEESW_SW_EEEEENS5_IJNS4_10UnderscoreESZ_SZ_EEEEENS4_13SM90_TMA_LOADENS4_14ComposedLayoutINS4_7SwizzleILi3ELi4ELi3EEENS4_18smem_ptr_flag_bitsILi8EEENSV_INS5_IJNSA_ILi8EEESF_EEENS5_IJSF_SB_EEEEEEEvNS4_8identityES12_S1C_vS1D_EENS_8epilogue10collective18CollectiveEpilogueINS1F_23Sm100TmaWarpSpecializedILi2ELi2ELi32ELb0ELb0EEEJSG_NS5_IJNSV_ISE_SB_EES1K_EEESH_SI_SH_SI_NS1F_6fusion15FusionCallbacksIS1J_NS1M_17LinearCombinationISH_fSH_fLNS_15FloatRoundStyleE2EEESG_S1L_JEEENS4_5SM1004TMEM4LOAD26SM100_TMEM_LOAD_16dp32b32xES12_NS13_INS14_ILi2ELi4ELi3EEES17_NSV_INS5_IJS18_SE_EEENS5_IJSE_SB_EEEEEEENS4_39AutoVectorizingCopyWithAssumedAlignmentILi128EEENS4_14SM90_TMA_STOREES20_S22_S22_EEEvvEEEEvNT_6ParamsE,@function
        .size           _ZN7cutlass13device_kernelINS_4gemm6kernel13GemmUniversalIN4cute5tupleIJiiiiEEENS1_10collective13CollectiveMmaINS1_35MainloopSm100TmaUmmaWarpSpecializedILi8ELi2ELi4ENS5_IJNS4_1CILi1EEESB_SB_EEEEENS5_IJNSA_ILi64EEENSA_ILi128EEESF_EEENS_12float_e4m3_tENS5_IJlSB_lEEESH_SI_NS4_8TiledMMAINS4_8MMA_AtomIJNS4_10MMA_TraitsINS4_19SM100_MMA_F8F6F4_SSEJSH_SH_fSE_SF_NS4_17integral_constantINS4_4UMMA5MajorELSP_0EEESQ_NSN_INSO_7ScaleInELSR_0EEESS_EEEEEENS4_6LayoutISC_NS5_IJNSA_ILi0EEESW_SW_EEEEENS5_IJNS4_10UnderscoreESZ_SZ_EEEEENS4_13SM90_TMA_LOADENS4_14ComposedLayoutINS4_7SwizzleILi3ELi4ELi3EEENS4_18smem_ptr_flag_bitsILi8EEENSV_INS5_IJNSA_ILi8EEESF_EEENS5_IJSF_SB_EEEEEEEvNS4_8identityES12_S1C_vS1D_EENS_8epilogue10collective18CollectiveEpilogueINS1F_23Sm100TmaWarpSpecializedILi2ELi2ELi32ELb0ELb0EEEJSG_NS5_IJNSV_ISE_SB_EES1K_EEESH_SI_SH_SI_NS1F_6fusion15FusionCallbacksIS1J_NS1M_17LinearCombinationISH_fSH_fLNS_15FloatRoundStyleE2EEESG_S1L_JEEENS4_5SM1004TMEM4LOAD26SM100_TMEM_LOAD_16dp32b32xES12_NS13_INS14_ILi2ELi4ELi3EEES17_NSV_INS5_IJS18_SE_EEENS5_IJSE_SB_EEEEEEENS4_39AutoVectorizingCopyWithAssumedAlignmentILi128EEENS4_14SM90_TMA_STOREES20_S22_S22_EEEvvEEEEvNT_6ParamsE,(.L_x_154 - _ZN7cutlass13device_kernelINS_4gemm6kernel13GemmUniversalIN4cute5tupleIJiiiiEEENS1_10collective13CollectiveMmaINS1_35MainloopSm100TmaUmmaWarpSpecializedILi8ELi2ELi4ENS5_IJNS4_1CILi1EEESB_SB_EEEEENS5_IJNSA_ILi64EEENSA_ILi128EEESF_EEENS_12float_e4m3_tENS5_IJlSB_lEEESH_SI_NS4_8TiledMMAINS4_8MMA_AtomIJNS4_10MMA_TraitsINS4_19SM100_MMA_F8F6F4_SSEJSH_SH_fSE_SF_NS4_17integral_constantINS4_4UMMA5MajorELSP_0EEESQ_NSN_INSO_7ScaleInELSR_0EEESS_EEEEEENS4_6LayoutISC_NS5_IJNSA_ILi0EEESW_SW_EEEEENS5_IJNS4_10UnderscoreESZ_SZ_EEEEENS4_13SM90_TMA_LOADENS4_14ComposedLayoutINS4_7SwizzleILi3ELi4ELi3EEENS4_18smem_ptr_flag_bitsILi8EEENSV_INS5_IJNSA_ILi8EEESF_EEENS5_IJSF_SB_EEEEEEEvNS4_8identityES12_S1C_vS1D_EENS_8epilogue10collective18CollectiveEpilogueINS1F_23Sm100TmaWarpSpecializedILi2ELi2ELi32ELb0ELb0EEEJSG_NS5_IJNSV_ISE_SB_EES1K_EEESH_SI_SH_SI_NS1F_6fusion15FusionCallbacksIS1J_NS1M_17LinearCombinationISH_fSH_fLNS_15FloatRoundStyleE2EEESG_S1L_JEEENS4_5SM1004TMEM4LOAD26SM100_TMEM_LOAD_16dp32b32xES12_NS13_INS14_ILi2ELi4ELi3EEES17_NSV_INS5_IJS18_SE_EEENS5_IJSE_SB_EEEEEEENS4_39AutoVectorizingCopyWithAssumedAlignmentILi128EEENS4_14SM90_TMA_STOREES20_S22_S22_EEEvvEEEEvNT_6ParamsE)
        .other          _ZN7cutlass13device_kernelINS_4gemm6kernel13GemmUniversalIN4cute5tupleIJiiiiEEENS1_10collective13CollectiveMmaINS1_35MainloopSm100TmaUmmaWarpSpecializedILi8ELi2ELi4ENS5_IJNS4_1CILi1EEESB_SB_EEEEENS5_IJNSA_ILi64EEENSA_ILi128EEESF_EEENS_12float_e4m3_tENS5_IJlSB_lEEESH_SI_NS4_8TiledMMAINS4_8MMA_AtomIJNS4_10MMA_TraitsINS4_19SM100_MMA_F8F6F4_SSEJSH_SH_fSE_SF_NS4_17integral_constantINS4_4UMMA5MajorELSP_0EEESQ_NSN_INSO_7ScaleInELSR_0EEESS_EEEEEENS4_6LayoutISC_NS5_IJNSA_ILi0EEESW_SW_EEEEENS5_IJNS4_10UnderscoreESZ_SZ_EEEEENS4_13SM90_TMA_LOADENS4_14ComposedLayoutINS4_7SwizzleILi3ELi4ELi3EEENS4_18smem_ptr_flag_bitsILi8EEENSV_INS5_IJNSA_ILi8EEESF_EEENS5_IJSF_SB_EEEEEEEvNS4_8identityES12_S1C_vS1D_EENS_8epilogue10collective18CollectiveEpilogueINS1F_23Sm100TmaWarpSpecializedILi2ELi2ELi32ELb0ELb0EEEJSG_NS5_IJNSV_ISE_SB_EES1K_EEESH_SI_SH_SI_NS1F_6fusion15FusionCallbacksIS1J_NS1M_17LinearCombinationISH_fSH_fLNS_15FloatRoundStyleE2EEESG_S1L_JEEENS4_5SM1004TMEM4LOAD26SM100_TMEM_LOAD_16dp32b32xES12_NS13_INS14_ILi2ELi4ELi3EEES17_NSV_INS5_IJS18_SE_EEENS5_IJSE_SB_EEEEEEENS4_39AutoVectorizingCopyWithAssumedAlignmentILi128EEENS4_14SM90_TMA_STOREES20_S22_S22_EEEvvEEEEvNT_6ParamsE,@"STO_CUDA_ENTRY STV_DEFAULT"
_ZN7cutlass13device_kernelINS_4gemm6kernel13GemmUniversalIN4cute5tupleIJiiiiEEENS1_10collective13CollectiveMmaINS1_35MainloopSm100TmaUmmaWarpSpecializedILi8ELi2ELi4ENS5_IJNS4_1CILi1EEESB_SB_EEEEENS5_IJNSA_ILi64EEENSA_ILi128EEESF_EEENS_12float_e4m3_tENS5_IJlSB_lEEESH_SI_NS4_8TiledMMAINS4_8MMA_AtomIJNS4_10MMA_TraitsINS4_19SM100_MMA_F8F6F4_SSEJSH_SH_fSE_SF_NS4_17integral_constantINS4_4UMMA5MajorELSP_0EEESQ_NSN_INSO_7ScaleInELSR_0EEESS_EEEEEENS4_6LayoutISC_NS5_IJNSA_ILi0EEESW_SW_EEEEENS5_IJNS4_10UnderscoreESZ_SZ_EEEEENS4_13SM90_TMA_LOADENS4_14ComposedLayoutINS4_7SwizzleILi3ELi4ELi3EEENS4_18smem_ptr_flag_bitsILi8EEENSV_INS5_IJNSA_ILi8EEESF_EEENS5_IJSF_SB_EEEEEEEvNS4_8identityES12_S1C_vS1D_EENS_8epilogue10collective18CollectiveEpilogueINS1F_23Sm100TmaWarpSpecializedILi2ELi2ELi32ELb0ELb0EEEJSG_NS5_IJNSV_ISE_SB_EES1K_EEESH_SI_SH_SI_NS1F_6fusion15FusionCallbacksIS1J_NS1M_17LinearCombinationISH_fSH_fLNS_15FloatRoundStyleE2EEESG_S1L_JEEENS4_5SM1004TMEM4LOAD26SM100_TMEM_LOAD_16dp32b32xES12_NS13_INS14_ILi2ELi4ELi3EEES17_NSV_INS5_IJS18_SE_EEENS5_IJSE_SB_EEEEEEENS4_39AutoVectorizingCopyWithAssumedAlignmentILi128EEENS4_14SM90_TMA_STOREES20_S22_S22_EEEvvEEEEvNT_6ParamsE:
[----:B------:R-:W1:Y:S01]  /*0000*/  LDC R1, c[0x0][0x37c] ;  /* 0x0000df00ff017b82 */ /* 0x000e620000000800 */
[----:B------:R-:W2:Y:S01]  /*0010*/  S2R R108, SR_TID.X ;  /* 0x00000000006c7919 */ /* 0x000ea20000002100 */
[----:B------:R-:W3:Y:S01]  /*0020*/  LDCU.64 UR4, c[0x0][0x890] ;  /* 0x00011200ff0477ac */ /* 0x000ee20008000a00 */
[----:B------:R-:W-:Y:S02]  /*0030*/  PRMT R95, RZ, 0x7610, R95 ;  /* 0x00007610ff5f7816 */ /* 0x000fe4000000005f */
[----:B------:R-:W-:Y:S01]  /*0040*/  ELECT P5, URZ, PT ;  /* 0x0000000000ff782f */ /* 0x000fe200038a0000 */
[----:B------:R-:W4:Y:S01]  /*0050*/  LDCU.64 UR46, c[0x0][0x358] ;  /* 0x00006b00ff2e77ac */ /* 0x000f220008000a00 */
[----:B---3--:R-:W-:-:S04]  /*0060*/  UISETP.NE.U32.AND UP0, UPT, UR4, URZ, UPT ;  /* 0x000000ff0400728c */ /* 0x008fc8000bf05070 */
[----:B------:R-:W-:Y:S01]  /*0070*/  UISETP.NE.AND.EX UP0, UPT, UR5, URZ, UPT, UP0 ;  /* 0x000000ff0500728c */ /* 0x000fe2000bf05300 */
[----:B--2---:R-:W-:-:S05]  /*0080*/  SHF.R.U32.HI R101, RZ, 0x5, R108 ;  /* 0x00000005ff657819 */ /* 0x004fca000001166c */
[----:B------:R-:W2:Y:S02]  /*0090*/  SHFL.IDX PT, R0, R101, RZ, 0x1f ;  /* 0x00001fff65007589 */ /* 0x000ea400000e0000 */
[----:B--2---:R-:W-:Y:S01]  /*00a0*/  R2UR UR8, R0 ;  /* 0x00000000000872ca */ /* 0x004fe200000e0000 */
[----:B-1--4-:R-:W-:-:S14]  /*00b0*/  BRA.U UP0, `(.L_x_0) ;  /* 0x00000001002c7547 */ /* 0x012fdc000b800000 */
[----:B------:R-:W1:Y:S02]  /*00c0*/  LDCU.64 UR6, c[0x0][0x888] ;  /* 0x00011100ff0677ac */ /* 0x000e640008000a00 */
[----:B-1----:R-:W-:-:S04]  /*00d0*/  UISETP.NE.U32.AND UP0, UPT, UR6, URZ, UPT ;  /* 0x000000ff0600728c */ /* 0x002fc8000bf05070 */
[----:B------:R-:W-:-:S09]  /*00e0*/  UISETP.NE.AND.EX UP0, UPT, UR7, URZ, UPT, UP0 ;  /* 0x000000ff0700728c */ /* 0x000fd2000bf05300 */
[----:B------:R-:W-:Y:S05]  /*00f0*/  BRA.U !UP0, `(.L_x_1) ;  /* 0x0000000108107547 */ /* 0x000fea000b800000 */
[----:B------:R-:W1:Y:S02]  /*0100*/  LDC.64 R2, c[0x0][0x888] ;  /* 0x00022200ff027b82 */ /* 0x000e640000000a00 */
[----:B-1----:R1:W5:Y:S01]  /*0110*/  LDG.E R49, desc[UR46][R2.64] ;  /* 0x0000002e02317981 */ /* 0x002362000c1e1900 */
[----:B------:R-:W-:Y:S01]  /*0120*/  HFMA2 R95, -RZ, RZ, 0, 5.9604644775390625e-08 ;  /* 0x00000001ff5f7431 */ /* 0x000fe200000001ff */
[----:B------:R-:W-:Y:S05]  /*0130*/  BRA `(.L_x_0) ;  /* 0x00000000000c7947 */ /* 0x000fea0003800000 */
.L_x_1:
[----:B------:R-:W1:Y:S01]  /*0140*/  LDCU UR6, c[0x0][0x880] ;  /* 0x00011000ff0677ac */ /* 0x000e620008000800 */
[----:B------:R-:W-:Y:S01]  /*0150*/  HFMA2 R95, -RZ, RZ, 0, 5.9604644775390625e-08 ;  /* 0x00000001ff5f7431 */ /* 0x000fe200000001ff */
[----:B-1----:R-:W-:-:S07]  /*0160*/  MOV R49, UR6 ;  /* 0x0000000600317c02 */ /* 0x002fce0008000f00 */
.L_x_0:
[----:B------:R-:W2:Y:S02]  /*0170*/  LDCU.64 UR6, c[0x0][0x8b0] ;  /* 0x00011600ff0677ac */ /* 0x000ea40008000a00 */
[----:B--2---:R-:W-:-:S04]  /*0180*/  UISETP.NE.U32.AND UP0, UPT, UR6, URZ, UPT ;  /* 0x000000ff0600728c */ /* 0x004fc8000bf05070 */
[----:B------:R-:W-:-:S09]  /*0190*/  UISETP.NE.AND.EX UP0, UPT, UR7, URZ, UPT, UP0 ;  /* 0x000000ff0700728c */ /* 0x000fd2000bf05300 */
[----:B------:R-:W-:Y:S05]  /*01a0*/  BRA.U UP0, `(.L_x_2) ;  /* 0x0000000100247547 */ /* 0x000fea000b800000 */
[----:B------:R-:W2:Y:S02]  /*01b0*/  LDCU.64 UR6, c[0x0][0x8a8] ;  /* 0x00011500ff0677ac */ /* 0x000ea40008000a00 */
[----:B--2---:R-:W-:-:S04]  /*01c0*/  UISETP.NE.U32.AND UP0, UPT, UR6, URZ, UPT ;  /* 0x000000ff0600728c */ /* 0x004fc8000bf05070 */
[----:B------:R-:W-:-:S09]  /*01d0*/  UISETP.NE.AND.EX UP0, UPT, UR7, URZ, UPT, UP0 ;  /* 0x000000ff0700728c */ /* 0x000fd2000bf05300 */
[----:B------:R-:W-:Y:S05]  /*01e0*/  BRA.U !UP0, `(.L_x_3) ;  /* 0x00000001080c7547 */ /* 0x000fea000b800000 */
[----:B-1----:R-:W1:Y:S02]  /*01f0*/  LDC.64 R2, c[0x0][0x8a8] ;  /* 0x00022a00ff027b82 */ /* 0x002e640000000a00 */
[----:B-1----:R2:W5:Y:S01]  /*0200*/  LDG.E R47, desc[UR46][R2.64] ;  /* 0x0000002e022f7981 */ /* 0x002562000c1e1900 */
[----:B------:R-:W-:Y:S05]  /*0210*/  BRA `(.L_x_2) ;  /* 0x0000000000087947 */ /* 0x000fea0003800000 */
.L_x_3:
[----:B------:R-:W2:Y:S02]  /*0220*/  LDCU UR6, c[0x0][0x8a0] ;  /* 0x00011400ff0677ac */ /* 0x000ea40008000800 */
[----:B--2---:R-:W-:Y:S02]  /*0230*/  MOV R47, UR6 ;  /* 0x00000006002f7c02 */ /* 0x004fe40008000f00 */
.L_x_2:
[----:B------:R-:W-:Y:S01]  /*0240*/  IMAD.U32 R0, RZ, RZ, UR8 ;  /* 0x00000008ff007e24 */ /* 0x000fe2000f8e00ff */
[----:B------:R-:W-:Y:S04]  /*0250*/  BSSY.RECONVERGENT B0, `(.L_x_4) ;  /* 0x000000c000007945 */ /* 0x000fe80003800200 */
[C---:B------:R-:W-:Y:S02]  /*0260*/  ISETP.NE.OR P1, PT, R0.reuse, 0x1, !P5 ;  /* 0x000000010000780c */ /* 0x040fe40006f25670 */
[----:B------:R-:W-:-:S11]  /*0270*/  ISETP.NE.OR P0, PT, R0, 0x3, !P5 ;  /* 0x000000030000780c */ /* 0x000fd60006f05670 */
[----:B------:R-:W-:Y:S05]  /*0280*/  @P1 BRA `(.L_x_5) ;  /* 0x0000000000201947 */ /* 0x000fea0003800000 */
[----:B------:R-:W3:Y:S02]  /*0290*/  LDCU.64 UR6, c[0x0][0x348] ;  /* 0x00006900ff0677ac */ /* 0x000ee40008000a00 */
[----:B---3--:R-:W-:Y:S02]  /*02a0*/  UIADD3 UR10, UP1, UPT, UR6, 0x80, URZ ;  /* 0x00000080060a7890 */ /* 0x008fe4000ff3e0ff */
[----:B------:R-:W-:Y:S02]  /*02b0*/  UIADD3 UR6, UP0, UPT, UR6, 0x180, URZ ;  /* 0x0000018006067890 */ /* 0x000fe4000ff1e0ff */
[----:B------:R-:W-:Y:S02]  /*02c0*/  UIADD3.X UR11, UPT, UPT, URZ, UR7, URZ, UP1, !UPT ;  /* 0x00000007ff0b7290 */ /* 0x000fe40008ffe4ff */
[----:B------:R-:W-:-:S07]  /*02d0*/  UIADD3.X UR7, UPT, UPT, URZ, UR7, URZ, UP0, !UPT ;  /* 0x00000007ff077290 */ /* 0x000fce00087fe4ff */
[----:B------:R3:W-:Y:S02]  /*02e0*/  UTMACCTL.PF [UR10] ;  /* 0x000000000a0079b9 */ /* 0x0007e40008040000 */
[----:B------:R3:W-:Y:S02]  /*02f0*/  UTMACCTL.PF [UR6] ;  /* 0x00000000060079b9 */ /* 0x0007e40008040000 */
[----:B---3--:R-:W-:Y:S01]  /*0300*/  NOP ;  /* 0x0000000000007918 */ /* 0x008fe20000000000 */
.L_x_5:
[----:B------:R-:W-:Y:S05]  /*0310*/  BSYNC.RECONVERGENT B0 ;  /* 0x0000000000007941 */ /* 0x000fea0003800200 */
.L_x_4:
[----:B------:R-:W-:Y:S04]  /*0320*/  BSSY.RECONVERGENT B0, `(.L_x_6) ;  /* 0x000000a000007945 */ /* 0x000fe80003800200 */
        /* <DEDUP_REMOVED lines=9> */
.L_x_7:
[----:B------:R-:W-:Y:S05]  /*03c0*/  BSYNC.RECONVERGENT B0 ;  /* 0x0000000000007941 */ /* 0x000fea0003800200 */
.L_x_6:
[----:B------:R-:W3:Y:S01]  /*03d0*/  LDCU.64 UR6, c[0x0][0x888] ;  /* 0x00011100ff0677ac */ /* 0x000ee20008000a00 */
[----:B------:R-:W-:Y:S02]  /*03e0*/  UISETP.EQ.U32.AND UP1, UPT, UR4, URZ, UPT ;  /* 0x000000ff0400728c */ /* 0x000fe4000bf22070 */
[----:B------:R-:W-:Y:S02]  /*03f0*/  UPLOP3.LUT UP2, UPT, UPT, UPT, UPT, 0x80, 0x8 ;  /* 0x000000000008789c */ /* 0x000fe40003f4f070 */
[----:B---3--:R-:W-:-:S04]  /*0400*/  UISETP.NE.U32.AND UP0, UPT, UR6, URZ, UPT ;  /* 0x000000ff0600728c */ /* 0x008fc8000bf05070 */
[----:B------:R-:W-:-:S04]  /*0410*/  UISETP.NE.AND.EX UP0, UPT, UR7, URZ, UPT, UP0 ;  /* 0x000000ff0700728c */ /* 0x000fc8000bf05300 */
[----:B------:R-:W-:-:S04]  /*0420*/  UISETP.EQ.OR.EX UP3, UPT, UR5, URZ, !UP0, UP1 ;  /* 0x000000ff0500728c */ /* 0x000fc8000c762710 */
[----:B------:R-:W-:-:S05]  /*0430*/  UP2UR UR50, UPR, URZ, 0x8 ;  /* 0x00000008ff327883 */ /* 0x000fca0008000000 */
[----:B------:R-:W-:Y:S07]  /*0440*/  BRA.U !UP3, `(.L_x_8) ;  /* 0x000000010b207547 */ /* 0x000fee000b800000 */
[----:B------:R-:W-:Y:S01]  /*0450*/  UISETP.NE.U32.AND UP2, UPT, UR4, URZ, UPT ;  /* 0x000000ff0400728c */ /* 0x000fe2000bf45070 */
[----:B-----5:R-:W-:Y:S01]  /*0460*/  FSETP.NEU.AND P0, PT, R49, RZ, PT ;  /* 0x000000ff3100720b */ /* 0x020fe20003f0d000 */
[----:B------:R-:W-:Y:S02]  /*0470*/  USEL UR4, URZ, 0xffffffff, UP0 ;  /* 0xffffffffff047887 */ /* 0x000fe40008000000 */
[----:B------:R-:W-:-:S10]  /*0480*/  UISETP.NE.AND.EX UP2, UPT, UR5, URZ, UPT, UP2 ;  /* 0x000000ff0500728c */ /* 0x000fd4000bf45320 */
[----:B------:R-:W-:Y:S01]  /*0490*/  VOTEU.ANY UP1, P0 ;  /* 0x0000000000ff7886 */ /* 0x000fe20000020100 */
[----:B------:R-:W-:-:S04]  /*04a0*/  @!UP2 USEL UR4, URZ, 0xffffffff, UP1 ;  /* 0xffffffffff04a887 */ /* 0x000fc80008800000 */
[----:B------:R-:W-:-:S04]  /*04b0*/  ULOP3.LUT UR4, UR4, 0x1, URZ, 0xc0, !UPT ;  /* 0x0000000104047892 */ /* 0x000fc8000f8ec0ff */
[----:B------:R-:W-:-:S11]  /*04c0*/  UISETP.NE.U32.AND UP2, UPT, UR4, 0x1, UPT ;  /* 0x000000010400788c */ /* 0x000fd6000bf45070 */
.L_x_8:
[----:B-12---:R-:W1:Y:S01]  /*04d0*/  SHFL.IDX PT, R2, R101, RZ, 0x1f ;  /* 0x00001fff65027589 */ /* 0x006e6200000e0000 */
[----:B------:R-:W-:-:S04]  /*04e0*/  UISETP.NE.AND UP1, UPT, UR8, 0x2, UPT ;  /* 0x000000020800788c */ /* 0x000fc8000bf25270 */
[----:B------:R-:W-:Y:S01]  /*04f0*/  USEL UR6, URZ, 0x1, UP1 ;  /* 0x00000001ff067887 */ /* 0x000fe20008800000 */
[----:B-1----:R-:W-:-:S13]  /*0500*/  ISETP.NE.AND P0, PT, R2, RZ, PT ;  /* 0x000000ff0200720c */ /* 0x002fda0003f05270 */
[----:B------:R-:W-:Y:S05]  /*0510*/  @P0 BRA `(.L_x_9) ;  /* 0x0000000000680947 */ /* 0x000fea0003800000 */
[----:B------:R-:W1:Y:S01]  /*0520*/  S2UR UR5, SR_CgaCtaId ;  /* 0x00000000000579c3 */ /* 0x000e620000008800 */
[----:B------:R-:W-:Y:S01]  /*0530*/  UMOV UR7, 0x400 ;  /* 0x0000040000077882 */ /* 0x000fe20000000000 */
[----:B------:R-:W-:Y:S01]  /*0540*/  UMOV UR4, 0x1 ;  /* 0x0000000100047882 */ /* 0x000fe20000000000 */
[----:B------:R-:W-:Y:S01]  /*0550*/  ELECT P0, URZ, PT ;  /* 0x0000000000ff782f */ /* 0x000fe20003800000 */
[----:B------:R-:W-:-:S04]  /*0560*/  UIADD3 UR10, UPT, UPT, -UR4, 0x100000, URZ ;  /* 0x00100000040a7890 */ /* 0x000fc8000fffe1ff */
[----:B------:R-:W-:Y:S02]  /*0570*/  USHF.L.U32 UR11, UR10, 0xb, URZ ;  /* 0x0000000b0a0b7899 */ /* 0x000fe400080006ff */
[----:B------:R-:W-:Y:S02]  /*0580*/  USHF.L.U32 UR10, UR10, 0x1, URZ ;  /* 0x000000010a0a7899 */ /* 0x000fe400080006ff */
[----:B-1----:R-:W-:Y:S01]  /*0590*/  ULEA UR5, UR5, UR7, 0x18 ;  /* 0x0000000705057291 */ /* 0x002fe2000f8ec0ff */
[----:B------:R-:W1:Y:S11]  /*05a0*/  FENCE.VIEW.ASYNC.S ;  /* 0x00000000000073c6 */ /* 0x000e760000000000 */
[----:B-1----:R1:W2:Y:S01]  /*05b0*/  SYNCS.EXCH.64 URZ, [UR5], UR10 ;  /* 0x0000000a05ff75b2 */ /* 0x0022a20008000100 */
[----:B------:R1:W3:Y:S01]  /*05c0*/  SYNCS.EXCH.64 URZ, [UR5+0x40], UR10 ;  /* 0x0000400a05ff75b2 */ /* 0x0002e20008000100 */
[----:B------:R1:W4:Y:S01]  /*05d0*/  SYNCS.EXCH.64 URZ, [UR5+0x8], UR10 ;  /* 0x0000080a05ff75b2 */ /* 0x0003220008000100 */
[----:B------:R1:W1:Y:S01]  /*05e0*/  SYNCS.EXCH.64 URZ, [UR5+0x48], UR10 ;  /* 0x0000480a05ff75b2 */ /* 0x0002620008000100 */
        /* <DEDUP_REMOVED lines=12> */
[----:B------:R-:W-:Y:S01]  /*06b0*/  NOP ;  /* 0x0000000000007918 */ /* 0x000fe20000000000 */
.L_x_9:
[----:B------:R-:W2:Y:S01]  /*06c0*/  SHFL.IDX PT, R2, R101, RZ, 0x1f ;  /* 0x00001fff65027589 */ /* 0x000ea200000e0000 */
[----:B------:R-:W-:Y:S01]  /*06d0*/  NOP ;  /* 0x0000000000007918 */ /* 0x000fe20000000000 */
[----:B--2---:R-:W-:-:S13]  /*06e0*/  ISETP.NE.AND P0, PT, R2, 0x1, PT ;  /* 0x000000010200780c */ /* 0x004fda0003f05270 */
[----:B------:R-:W-:Y:S05]  /*06f0*/  @P0 BRA `(.L_x_10) ;  /* 0x0000000000480947 */ /* 0x000fea0003800000 */
[----:B------:R-:W2:Y:S01]  /*0700*/  S2UR UR7, SR_CgaCtaId ;  /* 0x00000000000779c3 */ /* 0x000ea20000008800 */
[----:B------:R-:W-:Y:S01]  /*0710*/  UMOV UR9, 0x400 ;  /* 0x0000040000097882 */ /* 0x000fe20000000000 */
[----:B-1----:R-:W-:Y:S01]  /*0720*/  UMOV UR5, 0x20 ;  /* 0x0000002000057882 */ /* 0x002fe20000000000 */
[----:B------:R-:W-:Y:S01]  /*0730*/  UMOV UR4, 0x80 ;  /* 0x0000008000047882 */ /* 0x000fe20000000000 */
[----:B------:R-:W-:-:S04]  /*0740*/  UIADD3 UR10, UPT, UPT, -UR5, 0x100000, URZ ;  /* 0x00100000050a7890 */ /* 0x000fc8000fffe1ff */
[----:B------:R-:W-:Y:S02]  /*0750*/  USHF.L.U32 UR11, UR10, 0xb, URZ ;  /* 0x0000000b0a0b7899 */ /* 0x000fe400080006ff */
[----:B------:R-:W-:Y:S02]  /*0760*/  USHF.L.U32 UR10, UR10, 0x1, URZ ;  /* 0x000000010a0a7899 */ /* 0x000fe400080006ff */
[----:B------:R-:W-:-:S04]  /*0770*/  UIADD3 UR4, UPT, UPT, -UR4, 0x100000, URZ ;  /* 0x0010000004047890 */ /* 0x000fc8000fffe1ff */
[----:B------:R-:W-:Y:S02]  /*0780*/  USHF.L.U32 UR5, UR4, 0xb, URZ ;  /* 0x0000000b04057899 */ /* 0x000fe400080006ff */
[----:B------:R-:W-:Y:S01]  /*0790*/  USHF.L.U32 UR4, UR4, 0x1, URZ ;  /* 0x0000000104047899 */ /* 0x000fe200080006ff */
[----:B------:R-:W-:Y:S01]  /*07a0*/  ELECT P0, URZ, PT ;  /* 0x0000000000ff782f */ /* 0x000fe20003800000 */
[----:B--2---:R-:W-:Y:S01]  /*07b0*/  ULEA UR7, UR7, UR9, 0x18 ;  /* 0x0000000907077291 */ /* 0x004fe2000f8ec0ff */
[----:B------:R-:W1:Y:S11]  /*07c0*/  FENCE.VIEW.ASYNC.S ;  /* 0x00000000000073c6 */ /* 0x000e760000000000 */
[----:B-1----:R2:W1:Y:S01]  /*07d0*/  SYNCS.EXCH.64 URZ, [UR7+0x80], UR10 ;  /* 0x0000800a07ff75b2 */ /* 0x0024620008000100 */
[----:B------:R2:W1:Y:S01]  /*07e0*/  SYNCS.EXCH.64 URZ, [UR7+0x90], UR4 ;  /* 0x0000900407ff75b2 */ /* 0x0004620008000100 */
[----:B------:R2:W1:Y:S01]  /*07f0*/  SYNCS.EXCH.64 URZ, [UR7+0x88], UR10 ;  /* 0x0000880a07ff75b2 */ /* 0x0004620008000100 */
[----:B------:R2:W1:Y:S02]  /*0800*/  SYNCS.EXCH.64 URZ, [UR7+0x98], UR4 ;  /* 0x0000980407ff75b2 */ /* 0x0004640008000100 */
[----:B--2---:R-:W-:Y:S01]  /*0810*/  NOP ;  /* 0x0000000000007918 */ /* 0x004fe20000000000 */
.L_x_10:
[----:B------:R-:W2:Y:S01]  /*0820*/  SHFL.IDX PT, R2, R101, RZ, 0x1f ;  /* 0x00001fff65027589 */ /* 0x000ea200000e0000 */
[----:B------:R-:W-:Y:S01]  /*0830*/  NOP ;  /* 0x0000000000007918 */ /* 0x000fe20000000000 */
[----:B--2---:R-:W-:-:S13]  /*0840*/  ISETP.NE.AND P0, PT, R2, 0x3, PT ;  /* 0x000000030200780c */ /* 0x004fda0003f05270 */
[----:B------:R-:W-:Y:S05]  /*0850*/  @P0 BRA `(.L_x_11) ;  /* 0x0000000000300947 */ /* 0x000fea0003800000 */
[----:B-1----:R-:W1:Y:S01]  /*0860*/  S2UR UR5, SR_CgaCtaId ;  /* 0x00000000000579c3 */ /* 0x002e620000008800 */
        /* <DEDUP_REMOVED lines=8> */
[----:B-1----:R2:W1:Y:S01]  /*08f0*/  SYNCS.EXCH.64 URZ, [UR5+0xa0], UR10 ;  /* 0x0000a00a05ff75b2 */ /* 0x0024620008000100 */
[----:B------:R2:W1:Y:S02]  /*0900*/  SYNCS.EXCH.64 URZ, [UR5+0xa8], UR10 ;  /* 0x0000a80a05ff75b2 */ /* 0x0004640008000100 */
[----:B--2---:R-:W-:Y:S01]  /*0910*/  NOP ;  /* 0x0000000000007918 */ /* 0x004fe20000000000 */
.L_x_11:
[----:B------:R-:W2:Y:S01]  /*0920*/  SHFL.IDX PT, R2, R101, RZ, 0x1f ;  /* 0x00001fff65027589 */ /* 0x000ea200000e0000 */
[----:B------:R-:W-:Y:S01]  /*0930*/  NOP ;  /* 0x0000000000007918 */ /* 0x000fe20000000000 */
[----:B--2---:R-:W-:-:S13]  /*0940*/  ISETP.NE.AND P0, PT, R2, 0x4, PT ;  /* 0x000000040200780c */ /* 0x004fda0003f05270 */
[----:B------:R-:W-:Y:S05]  /*0950*/  @P0 BRA `(.L_x_12) ;  /* 0x00000000004c0947 */ /* 0x000fea0003800000 */
[----:B-1----:R-:W1:Y:S01]  /*0960*/  S2UR UR5, SR_CgaCtaId ;  /* 0x00000000000579c3 */ /* 0x002e620000008800 */
[----:B------:R-:W-:Y:S01]  /*0970*/  UMOV UR9, 0x100 ;  /* 0x0000010000097882 */ /* 0x000fe20000000000 */
[----:B------:R-:W-:Y:S01]  /*0980*/  UMOV UR7, 0x400 ;  /* 0x0000040000077882 */ /* 0x000fe20000000000 */
[----:B------:R-:W-:Y:S01]  /*0990*/  USEL UR9, UR9, 0xe0, UP2 ;  /* 0x000000e009097887 */ /* 0x000fe20009000000 */
[----:B------:R-:W-:Y:S01]  /*09a0*/  UMOV UR4, 0x1 ;  /* 0x0000000100047882 */ /* 0x000fe20000000000 */
[----:B------:R-:W-:Y:S01]  /*09b0*/  ELECT P0, URZ, PT ;  /* 0x0000000000ff782f */ /* 0x000fe20003800000 */
[----:B------:R-:W-:-:S04]  /*09c0*/  UIADD3 UR10, UPT, UPT, -UR4, 0x100000, URZ ;  /* 0x00100000040a7890 */ /* 0x000fc8000fffe1ff */
[----:B------:R-:W-:Y:S02]  /*09d0*/  USHF.L.U32 UR11, UR10, 0xb, URZ ;  /* 0x0000000b0a0b7899 */ /* 0x000fe400080006ff */
[----:B------:R-:W-:Y:S02]  /*09e0*/  USHF.L.U32 UR10, UR10, 0x1, URZ ;  /* 0x000000010a0a7899 */ /* 0x000fe400080006ff */
[----:B------:R-:W-:-:S04]  /*09f0*/  UIADD3 UR12, UPT, UPT, -UR9, 0x100000, URZ ;  /* 0x00100000090c7890 */ /* 0x000fc8000fffe1ff */
[----:B------:R-:W-:Y:S02]  /*0a00*/  USHF.L.U32 UR13, UR12, 0xb, URZ ;  /* 0x0000000b0c0d7899 */ /* 0x000fe400080006ff */
[----:B------:R-:W-:Y:S02]  /*0a10*/  USHF.L.U32 UR12, UR12, 0x1, URZ ;  /* 0x000000010c0c7899 */ /* 0x000fe400080006ff */
[----:B-1----:R-:W-:Y:S01]  /*0a20*/  ULEA UR5, UR5, UR7, 0x18 ;  /* 0x0000000705057291 */ /* 0x002fe2000f8ec0ff */
[----:B------:R-:W1:Y:S11]  /*0a30*/  FENCE.VIEW.ASYNC.S ;  /* 0x00000000000073c6 */ /* 0x000e760000000000 */
[----:B-1----:R2:W1:Y:S01]  /*0a40*/  SYNCS.EXCH.64 URZ, [UR5+0xb0], UR10 ;  /* 0x0000b00a05ff75b2 */ /* 0x0024620008000100 */
[----:B------:R2:W1:Y:S01]  /*0a50*/  SYNCS.EXCH.64 URZ, [UR5+0xc0], UR12 ;  /* 0x0000c00c05ff75b2 */ /* 0x0004620008000100 */
[----:B------:R2:W1:Y:S01]  /*0a60*/  SYNCS.EXCH.64 URZ, [UR5+0xb8], UR10 ;  /* 0x0000b80a05ff75b2 */ /* 0x0004620008000100 */
[----:B------:R2:W1:Y:S02]  /*0a70*/  SYNCS.EXCH.64 URZ, [UR5+0xc8], UR12 ;  /* 0x0000c80c05ff75b2 */ /* 0x0004640008000100 */
[----:B--2---:R-:W-:Y:S01]  /*0a80*/  NOP ;  /* 0x0000000000007918 */ /* 0x004fe20000000000 */
.L_x_12:
        /* <DEDUP_REMOVED lines=20> */
[----:B------:R2:W1:Y:S01]  /*0bd0*/  SYNCS.EXCH.64 URZ, [UR7+0xf8], UR4 ;  /* 0x0000f80407ff75b2 */ /* 0x0004620008000100 */
[----:B------:R2:W1:Y:S01]  /*0be0*/  SYNCS.EXCH.64 URZ, [UR7+0xe0], UR10 ;  /* 0x0000e00a07ff75b2 */ /* 0x0004620008000100 */
[----:B------:R2:W1:Y:S01]  /*0bf0*/  SYNCS.EXCH.64 URZ, [UR7+0x100], UR4 ;  /* 0x0001000407ff75b2 */ /* 0x0004620008000100 */
[----:B------:R2:W1:Y:S01]  /*0c00*/  SYNCS.EXCH.64 URZ, [UR7+0xe8], UR10 ;  /* 0x0000e80a07ff75b2 */ /* 0x0004620008000100 */
[----:B------:R2:W1:Y:S02]  /*0c10*/  SYNCS.EXCH.64 URZ, [UR7+0x108], UR4 ;  /* 0x0001080407ff75b2 */ /* 0x0004640008000100 */
[----:B--2---:R-:W-:Y:S01]  /*0c20*/  NOP ;  /* 0x0000000000007918 */ /* 0x004fe20000000000 */
.L_x_13:
        /* <DEDUP_REMOVED lines=18> */
.L_x_14:
[----:B-1----:R-:W1:Y:S01]  /*0d50*/  S2UR UR5, SR_CTAID.X ;  /* 0x00000000000579c3 */ /* 0x002e620000002500 */
[----:B------:R-:W-:-:S05]  /*0d60*/  CS2R.32 R96, SR_CgaSize ;  /* 0x0000000000607805 */ /* 0x000fca0000008a00 */
[----:B------:R-:W-:-:S05]  /*0d70*/  IMAD R96, R96, -0xa0, RZ ;  /* 0xffffff6060607824 */ /* 0x000fca00078e02ff */
[----:B------:R-:W-:-:S14]  /*0d80*/  R2UR UR9, R96 ;  /* 0x00000000600972ca */ /* 0x000fdc00000e0000 */
[----:B------:R-:W2:Y:S01]  /*0d90*/  LDCU UR9, c[0x0][UR9+0x2b0] ;  /* 0x00005600090977ac */ /* 0x000ea20008000800 */
[----:B------:R-:W-:Y:S01]  /*0da0*/  NOP ;  /* 0x0000000000007918 */ /* 0x000fe20000000000 */
[----:B------:R-:W-:-:S05]  /*0db0*/  CS2R.32 R96, SR_CgaSize ;  /* 0x0000000000607805 */ /* 0x000fca0000008a00 */
[----:B------:R-:W-:-:S05]  /*0dc0*/  IMAD R96, R96, -0xa0, RZ ;  /* 0xffffff6060607824 */ /* 0x000fca00078e02ff */
[----:B------:R-:W-:-:S14]  /*0dd0*/  R2UR UR7, R96 ;  /* 0x00000000600772ca */ /* 0x000fdc00000e0000 */
[----:B------:R-:W3:Y:S01]  /*0de0*/  LDCU UR7, c[0x0][UR7+0x2b4] ;  /* 0x00005680070777ac */ /* 0x000ee20008000800 */
[----:B------:R-:W4:Y:S08]  /*0df0*/  S2UR UR4, SR_CTAID.Y ;  /* 0x00000000000479c3 */ /* 0x000f300000002600 */
[----:B------:R-:W3:Y:S01]  /*0e00*/  LDC R9, c[0x0][0xb24] ;  /* 0x0002c900ff097b82 */ /* 0x000ee20000000800 */
[----:B-1----:R-:W-:-:S02]  /*0e10*/  I2FP.F32.U32 R4, UR5 ;  /* 0x0000000500047c45 */ /* 0x002fc40008201000 */
[----:B------:R-:W-:-:S05]  /*0e20*/  CS2R.32 R5, SR_CgaSize ;  /* 0x0000000000057805 */ /* 0x000fca0000008a00 */
[----:B------:R-:W-:-:S06]  /*0e30*/  IMAD R5, R5, -0xa0, RZ ;  /* 0xffffff6005057824 */ /* 0x000fcc00078e02ff */
[----:B------:R-:W1:Y:S01]  /*0e40*/  LDC R5, c[0x0][R5+0x2a0] ;  /* 0x0000a80005057b82 */ /* 0x000e620000000800 */
[----:B------:R-:W-:Y:S01]  /*0e50*/  MOV R21, UR5 ;  /* 0x0000000500157c02 */ /* 0x000fe20008000f00 */
[----:B--2---:R-:W-:Y:S01]  /*0e60*/  FMUL R4, R4, UR9 ;  /* 0x0000000904047c20 */ /* 0x004fe20008400000 */
[----:B----4-:R-:W-:Y:S02]  /*0e70*/  I2FP.F32.U32 R2, UR4 ;  /* 0x0000000400027c45 */ /* 0x010fe40008201000 */
[----:B------:R-:W-:-:S05]  /*0e80*/  CS2R.32 R3, SR_CgaSize ;  /* 0x0000000000037805 */ /* 0x000fca0000008a00 */
[----:B------:R-:W-:-:S06]  /*0e90*/  IMAD R3, R3, -0xa0, RZ ;  /* 0xffffff6003037824 */ /* 0x000fcc00078e02ff */
[----:B------:R-:W2:Y:S01]  /*0ea0*/  LDC R3, c[0x0][R3+0x2a4] ;  /* 0x0000a90003037b82 */ /* 0x000ea20000000800 */
[----:B------:R-:W4:Y:S01]  /*0eb0*/  F2I.U32.TRUNC.NTZ R96, R4 ;  /* 0x0000000400607305 */ /* 0x000f22000020f000 */
[----:B------:R-:W-:Y:S01]  /*0ec0*/  MOV R20, UR4 ;  /* 0x0000000400147c02 */ /* 0x000fe20008000f00 */
[----:B---3--:R-:W-:-:S05]  /*0ed0*/  FMUL R2, R2, UR7 ;  /* 0x0000000702027c20 */ /* 0x008fca0008400000 */
[----:B------:R-:W-:Y:S01]  /*0ee0*/  BAR.SYNC.DEFER_BLOCKING 0x0 ;  /* 0x0000000000007b1d */ /* 0x000fe20000010000 */
[----:B------:R-:W-:-:S05]  /*0ef0*/  ISETP.GE.AND P0, PT, R9, 0x1, PT ;  /* 0x000000010900780c */ /* 0x000fca0003f06270 */
[----:B------:R-:W3:Y:S02]  /*0f00*/  F2I.U32.TRUNC.NTZ R94, R2 ;  /* 0x00000002005e7305 */ /* 0x000ee4000020f000 */
[----:B------:R-:W2:Y:S01]  /*0f10*/  S2UR UR36, SR_CTAID.Z ;  /* 0x00000000002479c3 */ /* 0x000ea20000002700 */
[----:B----4-:R-:W-:-:S05]  /*0f20*/  IADD3 R96, PT, PT, -R96, RZ, RZ ;  /* 0x000000ff60607210 */ /* 0x010fca0007ffe1ff */
[----:B-1----:R-:W-:Y:S01]  /*0f30*/  IMAD R96, R5, R96, UR5 ;  /* 0x0000000505607e24 */ /* 0x002fe2000f8e0260 */
[----:B---3--:R-:W-:-:S05]  /*0f40*/  IADD3 R94, PT, PT, -R94, RZ, RZ ;  /* 0x000000ff5e5e7210 */ /* 0x008fca0007ffe1ff */
[----:B--2---:R-:W-:Y:S01]  /*0f50*/  IMAD R94, R3, R94, UR4 ;  /* 0x00000004035e7e24 */ /* 0x004fe2000f8e025e */
[----:B------:R-:W-:Y:S06]  /*0f60*/  @!P0 BRA `(.L_x_15) ;  /* 0x0000000000b88947 */ /* 0x000fec0003800000 */
[----:B------:R-:W1:Y:S01]  /*0f70*/  LDC.64 R4, c[0x0][0xb18] ;  /* 0x0002c600ff047b82 */ /* 0x000e620000000a00 */
[----:B------:R-:W-:-:S07]  /*0f80*/  ISETP.NE.AND P0, PT, R9, 0x1, PT ;  /* 0x000000010900780c */ /* 0x000fce0003f05270 */
[----:B------:R-:W2:Y:S08]  /*0f90*/  LDC R10, c[0x0][0xb0c] ;  /* 0x0002c300ff0a7b82 */ /* 0x000eb00000000800 */
[----:B------:R-:W3:Y:S08]  /*0fa0*/  LDC R11, c[0x0][0x370] ;  /* 0x0000dc00ff0b7b82 */ /* 0x000ef00000000800 */
[----:B------:R-:W4:Y:S01]  /*0fb0*/  LDC R12, c[0x0][0x374] ;  /* 0x0000dd00ff0c7b82 */ /* 0x000f220000000800 */
[----:B-1----:R-:W-:-:S07]  /*0fc0*/  ISETP.NE.AND P1, PT, R4, 0x1, PT ;  /* 0x000000010400780c */ /* 0x002fce0003f25270 */
[----:B------:R-:W3:Y:S01]  /*0fd0*/  LDC.64 R6, c[0x0][0xb10] ;  /* 0x0002c400ff067b82 */ /* 0x000ee20000000a00 */
[----:B--2---:R-:W-:-:S07]  /*0fe0*/  ISETP.NE.AND P2, PT, R10, 0x1, PT ;  /* 0x000000010a00780c */ /* 0x004fce0003f45270 */
[----:B------:R-:W1:Y:S08]  /*0ff0*/  LDC R8, c[0x0][0xb20] ;  /* 0x0002c800ff087b82 */ /* 0x000e700000000800 */
[----:B------:R-:W2:Y:S01]  /*1000*/  LDC.64 R2, c[0x0][0xb28] ;  /* 0x0002ca00ff027b82 */ /* 0x000ea20000000a00 */
[----:B----4-:R-:W-:-:S04]  /*1010*/  IMAD.HI.U32 R13, R12, R5, RZ ;  /* 0x000000050c0d7227 */ /* 0x010fc800078e00ff */
[----:B------:R-:W-:-:S04]  /*1020*/  IMAD.HI.U32 R5, R20, R5, RZ ;  /* 0x0000000514057227 */ /* 0x000fc800078e00ff */
[----:B---3--:R-:W-:-:S04]  /*1030*/  IMAD.HI.U32 R14, R11, R6, RZ ;  /* 0x000000060b0e7227 */ /* 0x008fc800078e00ff */
[C---:B------:R-:W-:Y:S01]  /*1040*/  IMAD.HI.U32 R16, R21.reuse, R6, RZ ;  /* 0x0000000615107227 */ /* 0x040fe200078e00ff */
[-C--:B------:R-:W-:Y:S02]  /*1050*/  @P2 SHF.R.U32.HI R11, RZ, R7.reuse, R14 ;  /* 0x00000007ff0b2219 */ /* 0x080fe4000001160e */
[-C--:B-1----:R-:W-:Y:S02]  /*1060*/  @P1 SHF.R.U32.HI R12, RZ, R8.reuse, R13 ;  /* 0x00000008ff0c1219 */ /* 0x082fe4000001160d */
[----:B------:R-:W-:Y:S02]  /*1070*/  SHF.R.U32.HI R5, RZ, R8, R5 ;  /* 0x00000008ff057219 */ /* 0x000fe40000011605 */
[----:B------:R-:W-:Y:S02]  /*1080*/  SHF.R.U32.HI R16, RZ, R7, R16 ;  /* 0x00000007ff107219 */ /* 0x000fe40000011610 */
[----:B------:R-:W-:Y:S01]  /*1090*/  SEL R5, R20, R5, !P1 ;  /* 0x0000000514057207 */ /* 0x000fe20004800000 */
[----:B--2---:R-:W-:Y:S01]  /*10a0*/  IMAD.HI.U32 R14, R12, R2, RZ ;  /* 0x000000020c0e7227 */ /* 0x004fe200078e00ff */
[----:B------:R-:W-:-:S02]  /*10b0*/  SEL R7, R21, R16, !P2 ;  /* 0x0000001015077207 */ /* 0x000fc40005000000 */
[----:B------:R-:W-:Y:S01]  /*10c0*/  IADD3 R13, PT, PT, -R5, RZ, RZ ;  /* 0x000000ff050d7210 */ /* 0x000fe20007ffe1ff */
[----:B------:R-:W-:Y:S01]  /*10d0*/  IMAD.HI.U32 R6, R11, R2, RZ ;  /* 0x000000020b067227 */ /* 0x000fe200078e00ff */
[----:B------:R-:W-:-:S03]  /*10e0*/  @P0 SHF.R.U32.HI R12, RZ, R3, R14 ;  /* 0x00000003ff0c0219 */ /* 0x000fc6000001160e */
[----:B------:R-:W-:Y:S01]  /*10f0*/  IMAD R13, R4, R13, R20 ;  /* 0x0000000d040d7224 */ /* 0x000fe200078e0214 */
[----:B------:R-:W-:Y:S01]  /*1100*/  @P0 SHF.R.U32.HI R11, RZ, R3, R6 ;  /* 0x00000003ff0b0219 */ /* 0x000fe20000011606 */
[----:B------:R-:W-:-:S04]  /*1110*/  IMAD R12, R12, R9, RZ ;  /* 0x000000090c0c7224 */ /* 0x000fc800078e02ff */
[----:B------:R-:W-:Y:S01]  /*1120*/  IMAD R6, R11, R9, RZ ;  /* 0x000000090b067224 */ /* 0x000fe200078e02ff */
[----:B------:R-:W-:-:S04]  /*1130*/  ISETP.GE.AND P1, PT, R5, R12, PT ;  /* 0x0000000c0500720c */ /* 0x000fc80003f26270 */
[----:B------:R-:W-:Y:S01]  /*1140*/  ISETP.GE.OR P1, PT, R7, R6, P1 ;  /* 0x000000060700720c */ /* 0x000fe20000f26670 */
[----:B------:R-:W-:-:S05]  /*1150*/  IMAD.HI.U32 R6, R5, R2, RZ ;  /* 0x0000000205067227 */ /* 0x000fca00078e00ff */
[----:B------:R-:W-:-:S04]  /*1160*/  SHF.R.U32.HI R6, RZ, R3, R6 ;  /* 0x00000003ff067219 */ /* 0x000fc80000011606 */
[----:B------:R-:W-:-:S03]  /*1170*/  SEL R6, R5, R6, !P0 ;  /* 0x0000000605067207 */ /* 0x000fc60004000000 */
[----:B------:R-:W-:Y:S01]  /*1180*/  @!P1 IMAD.HI.U32 R8, R7, R2, RZ ;  /* 0x0000000207089227 */ /* 0x000fe200078e00ff */
[----:B------:R-:W-:-:S04]  /*1190*/  IADD3 R2, PT, PT, -R6, RZ, RZ ;  /* 0x000000ff06027210 */ /* 0x000fc80007ffe1ff */
[----:B------:R-:W-:Y:S01]  /*11a0*/  @!P1 SHF.R.U32.HI R8, RZ, R3, R8 ;  /* 0x00000003ff089219 */ /* 0x000fe20000011608 */
[----:B------:R-:W-:-:S03]  /*11b0*/  IMAD R2, R9, R2, R5 ;  /* 0x0000000209027224 */ /* 0x000fc600078e0205 */
[----:B------:R-:W-:-:S05]  /*11c0*/  @!P1 SEL R3, R7, R8, !P0 ;  /* 0x0000000807039207 */ /* 0x000fca0004000000 */
[--C-:B------:R-:W-:Y:S02]  /*11d0*/  @!P1 IMAD.IADD R6, R6, 0x1, -R3.reuse ;  /* 0x0000000106069824 */ /* 0x100fe400078e0a03 */
[----:B------:R-:W-:Y:S01]  /*11e0*/  @!P1 IMAD R3, R2, R11, R3 ;  /* 0x0000000b02039224 */ /* 0x000fe200078e0203 */
[----:B------:R-:W-:Y:S01]  /*11f0*/  IADD3 R2, PT, PT, -R7, RZ, RZ ;  /* 0x000000ff07027210 */ /* 0x000fe20007ffe1ff */
[----:B------:R-:W-:Y:S02]  /*1200*/  @!P1 IMAD R5, R6, R9, R7 ;  /* 0x0000000906059224 */ /* 0x000fe400078e0207 */
[----:B------:R-:W-:Y:S02]  /*1210*/  @!P1 IMAD.MOV.U32 R7, RZ, RZ, R3 ;  /* 0x000000ffff079224 */ /* 0x000fe400078e0003 */
[----:B------:R-:W-:Y:S02]  /*1220*/  IMAD R2, R10, R2, R21 ;  /* 0x000000020a027224 */ /* 0x000fe400078e0215 */
[----:B------:R-:W-:-:S02]  /*1230*/  IMAD R20, R5, R4, R13 ;  /* 0x0000000405147224 */ /* 0x000fc400078e020d */
[----:B------:R-:W-:Y:S02]  /*1240*/  IMAD R21, R7, R10, R2 ;  /* 0x0000000a07157224 */ /* 0x000fe400078e0202 */
.L_x_15:
[----:B------:R-:W1:Y:S01]  /*1250*/  LDCU UR4, c[0x0][0xb30] ;  /* 0x00016600ff0477ac */ /* 0x000e620008000800 */
[----:B------:R-:W2:Y:S08]  /*1260*/  S2UR UR37, SR_CgaCtaId ;  /* 0x00000000002579c3 */ /* 0x000eb00000008800 */
[----:B------:R-:W3:Y:S01]  /*1270*/  LDC R40, c[0x0][0xb24] ;  /* 0x0002c900ff287b82 */ /* 0x000ee20000000800 */
[----:B-1----:R-:W-:-:S09]  /*1280*/  UISETP.NE.AND UP1, UPT, UR4, 0x1, UPT ;  /* 0x000000010400788c */ /* 0x002fd2000bf25270 */
[----:B--2---:R-:W-:Y:S05]  /*1290*/  BRA.U UP1, `(.L_x_16) ;  /* 0x0000000101407547 */ /* 0x004fea000b800000 */
[----:B------:R-:W1:Y:S08]  /*12a0*/  LDC.64 R4, c[0x0][0xb10] ;  /* 0x0002c400ff047b82 */ /* 0x000e700000000a00 */
[----:B------:R-:W2:Y:S08]  /*12b0*/  LDC.64 R2, c[0x0][0xb18] ;  /* 0x0002c600ff027b82 */ /* 0x000eb00000000a00 */
[----:B------:R-:W4:Y:S08]  /*12c0*/  LDC R6, c[0x0][0xb20] ;  /* 0x0002c800ff067b82 */ /* 0x000f300000000800 */
[----:B------:R-:W3:Y:S01]  /*12d0*/  LDC R8, c[0x0][0xb0c] ;  /* 0x0002c300ff087b82 */ /* 0x000ee20000000800 */
[----:B-1----:R-:W-:-:S05]  /*12e0*/  IMAD.HI.U32 R4, R21, R4, RZ ;  /* 0x0000000415047227 */ /* 0x002fca00078e00ff */
[----:B------:R-:W-:Y:S01]  /*12f0*/  SHF.R.U32.HI R4, RZ, R5, R4 ;  /* 0x00000005ff047219 */ /* 0x000fe20000011604 */
[----:B--2---:R-:W-:Y:S01]  /*1300*/  IMAD.HI.U32 R3, R20, R3, RZ ;  /* 0x0000000314037227 */ /* 0x004fe200078e00ff */
[----:B------:R-:W-:-:S04]  /*1310*/  ISETP.NE.AND P0, PT, R2, 0x1, PT ;  /* 0x000000010200780c */ /* 0x000fc80003f05270 */
[----:B----4-:R-:W-:-:S04]  /*1320*/  SHF.R.U32.HI R3, RZ, R6, R3 ;  /* 0x00000006ff037219 */ /* 0x010fc80000011603 */
[----:B------:R-:W-:Y:S02]  /*1330*/  SEL R3, R20, R3, !P0 ;  /* 0x0000000314037207 */ /* 0x000fe40004000000 */
[----:B---3--:R-:W-:-:S04]  /*1340*/  ISETP.NE.AND P1, PT, R8, 0x1, PT ;  /* 0x000000010800780c */ /* 0x008fc80003f25270 */
[----:B------:R-:W-:-:S05]  /*1350*/  SEL R4, R21, R4, !P1 ;  /* 0x0000000415047207 */ /* 0x000fca0004800000 */
[----:B------:R-:W-:Y:S02]  /*1360*/  IMAD.IADD R5, R3, 0x1, -R4 ;  /* 0x0000000103057824 */ /* 0x000fe400078e0a04 */
[----:B------:R-:W-:Y:S02]  /*1370*/  IMAD.IADD R3, R4, 0x1, -R3 ;  /* 0x0000000104037824 */ /* 0x000fe400078e0a03 */
[----:B------:R-:W-:Y:S02]  /*1380*/  IMAD R21, R5, R8, R21 ;  /* 0x0000000805157224 */ /* 0x000fe400078e0215 */
[----:B------:R-:W-:-:S07]  /*1390*/  IMAD R20, R3, R2, R20 ;  /* 0x0000000203147224 */ /* 0x000fce00078e0214 */
.L_x_16:
[----:B------:R-:W-:Y:S01]  /*13a0*/  BAR.SYNC.DEFER_BLOCKING 0x0 ;  /* 0x0000000000007b1d */ /* 0x000fe20000010000 */
[----:B------:R-:W-:Y:S01]  /*13b0*/  UISETP.NE.AND UP1, UPT, UR8, 0x2, UPT ;  /* 0x000000020800788c */ /* 0x000fe2000bf25270 */
[----:B------:R-:W-:Y:S02]  /*13c0*/  ISETP.NE.OR P5, PT, R0, 0x2, !P5 ;  /* 0x000000020000780c */ /* 0x000fe40006fa5670 */
[----:B------:R-:W-:-:S06]  /*13d0*/  LOP3.LUT R2, R108, 0x1f, RZ, 0xc0, !PT ;  /* 0x0000001f6c027812 */ /* 0x000fcc00078ec0ff */
[----:B------:R-:W-:Y:S05]  /*13e0*/  BRA.U UP1, `(.L_x_17) ;  /* 0x0000001101f07547 */ /* 0x000fea000b800000 */
[----:B------:R-:W1:Y:S01]  /*13f0*/  LDCU UR13, c[0x0][0x38c] ;  /* 0x00007180ff0d77ac */ /* 0x000e620008000800 */
[----:B------:R-:W2:Y:S01]  /*1400*/  LDC R9, c[0x0][0x370] ;  /* 0x0000dc00ff097b82 */ /* 0x000ea20000000800 */
[----:B------:R-:W-:Y:S01]  /*1410*/  PLOP3.LUT P1, PT, PT, PT, UP2, 0x80, 0x8 ;  /* 0x000000000008781c */ /* 0x000fe20003f2f028 */
[----:B------:R-:W-:Y:S01]  /*1420*/  HFMA2 R12, -RZ, RZ, 0, 0 ;  /* 0x00000000ff0c7431 */ /* 0x000fe200000001ff */
[----:B------:R-:W-:Y:S01]  /*1430*/  ISETP.EQ.OR P4, PT, R2, RZ, P5 ;  /* 0x000000ff0200720c */ /* 0x000fe20002f82670 */
[----:B------:R-:W-:Y:S01]  /*1440*/  IMAD.MOV.U32 R15, RZ, RZ, 0x1 ;  /* 0x00000001ff0f7424 */ /* 0x000fe200078e00ff */
[----:B------:R-:W-:Y:S01]  /*1450*/  PLOP3.LUT P1, PT, P1, PT, PT, 0x8, 0x80 ;  /* 0x000000000080781c */ /* 0x000fe20000f2e170 */
[----:B------:R-:W-:Y:S01]  /*1460*/  IMAD.MOV.U32 R14, RZ, RZ, RZ ;  /* 0x000000ffff0e7224 */ /* 0x000fe200078e00ff */
[----:B------:R-:W-:Y:S01]  /*1470*/  MOV R8, 0x1 ;  /* 0x0000000100087802 */ /* 0x000fe20000000f00 */
[----:B------:R-:W4:Y:S01]  /*1480*/  LDC R0, c[0x0][0x374] ;  /* 0x0000dd00ff007b82 */ /* 0x000f220000000800 */
[----:B------:R-:W-:Y:S01]  /*1490*/  IMAD.MOV.U32 R10, RZ, RZ, RZ ;  /* 0x000000ffff0a7224 */ /* 0x000fe200078e00ff */
[----:B------:R-:W2:Y:S01]  /*14a0*/  LDCU.64 UR22, c[0x0][0x348] ;  /* 0x00006900ff1677ac */ /* 0x000ea20008000a00 */
[----:B------:R-:W-:Y:S01]  /*14b0*/  UMOV UR6, URZ ;  /* 0x000000ff00067c82 */ /* 0x000fe20008000000 */
[----:B-1----:R-:W-:-:S04]  /*14c0*/  UIADD3 UR5, UPT, UPT, UR13, 0x7f, URZ ;  /* 0x0000007f0d057890 */ /* 0x002fc8000fffe0ff */
[----:B------:R-:W-:-:S04]  /*14d0*/  USHF.R.S32.HI UR4, URZ, 0x1f, UR5 ;  /* 0x0000001fff047899 */ /* 0x000fc80008011405 */
[----:B------:R-:W-:-:S04]  /*14e0*/  ULEA.HI UR4, UR4, UR5, URZ, 0x7 ;  /* 0x0000000504047291 */ /* 0x000fc8000f8f38ff */
[----:B------:R-:W-:Y:S02]  /*14f0*/  USHF.R.S32.HI UR15, URZ, 0x7, UR4 ;  /* 0x00000007ff0f7899 */ /* 0x000fe40008011404 */
[----:B------:R-:W-:Y:S02]  /*1500*/  UIADD3 UR4, UPT, UPT, UR13, -0x1, URZ ;  /* 0xffffffff0d047890 */ /* 0x000fe4000fffe0ff */
[----:B------:R-:W-:Y:S02]  /*1510*/  UISETP.LT.U32.AND UP0, UPT, UR15, 0x8, UPT ;  /* 0x000000080f00788c */ /* 0x000fe4000bf01070 */
[----:B------:R-:W-:Y:S02]  /*1520*/  UISETP.GE.U32.AND UP1, UPT, UR4, -0xff, UPT ;  /* 0xffffff010400788c */ /* 0x000fe4000bf26070 */
[----:B------:R-:W-:Y:S02]  /*1530*/  USEL UR14, UR15, 0x8, UP0 ;  /* 0x000000080f0e7887 */ /* 0x000fe40008000000 */
[----:B------:R-:W-:-:S02]  /*1540*/  UIADD3 UR13, UPT, UPT, UR13, 0xfe, URZ ;  /* 0x000000fe0d0d7890 */ /* 0x000fc4000fffe0ff */
[----:B------:R-:W-:Y:S02]  /*1550*/  UIADD3 UR5, UPT, UPT, UR14, -0x1, URZ ;  /* 0xffffffff0e057890 */ /* 0x000fe4000fffe0ff */
[----:B------:R-:W-:-:S03]  /*1560*/  UIADD3 UR7, UPT, UPT, UR15, -UR14, URZ ;  /* 0x8000000e0f077290 */ /* 0x000fc6000fffe0ff */
[----:B------:R-:W-:-:S04]  /*1570*/  @UP1 UIADD3 UR5, UPT, UPT, UR14, URZ, URZ ;  /* 0x000000ff0e051290 */ /* 0x000fc8000fffe0ff */
[----:B--2---:R-:W-:-:S12]  /*1580*/  UIADD3 UR5, UPT, UPT, UR5, 0x1, URZ ;  /* 0x0000000105057890 */ /* 0x004fd8000fffe0ff */
.L_x_35:
[----:B------:R-:W-:Y:S01]  /*1590*/  UISETP.NE.AND UP0, UPT, UR37, URZ, UPT ;  /* 0x000000ff2500728c */ /* 0x000fe2000bf05270 */
[----:B------:R-:W1:Y:S08]  /*15a0*/  S2UR UR37, SR_CgaCtaId ;  /* 0x00000000002579c3 */ /* 0x000e700000008800 */
[----:B------:R-:W-:Y:S05]  /*15b0*/  BRA.U UP0, `(.L_x_18) ;  /* 0x0000000100347547 */ /* 0x000fea000b800000 */
[----:B------:R-:W2:Y:S01]  /*15c0*/  S2R R2, SR_CgaCtaId ;  /* 0x0000000000027919 */ /* 0x000ea20000008800 */
[----:B------:R-:W-:-:S04]  /*15d0*/  MOV R3, 0x400 ;  /* 0x0000040000037802 */ /* 0x000fc80000000f00 */
[----:B--2---:R-:W-:Y:S02]  /*15e0*/  LEA R3, R2, R3, 0x18 ;  /* 0x0000000302037211 */ /* 0x004fe400078ec0ff */
[----:B------:R-:W-:-:S03]  /*15f0*/  SHF.L.U32 R2, R8, 0x1f, RZ ;  /* 0x0000001f08027819 */ /* 0x000fc600000006ff */
[----:B------:R-:W-:-:S04]  /*1600*/  IMAD R3, R10, 0x8, R3 ;  /* 0x000000080a037824 */ /* 0x000fc800078e0203 */
[----:B------:R-:W2:Y:S02]  /*1610*/  SYNCS.PHASECHK.TRANS64.TRYWAIT P0, [R3+URZ+0x120], R2 ;  /* 0x00012002030075a7 */ /* 0x000ea400080011ff */
[----:B--2---:R-:W-:Y:S05]  /*1620*/  @!P0 BRA `(.L_x_19) ;  /* 0x0000005c008c8947 */ /* 0x004fea0003800000 */
.L_x_109:
[----:B------:R-:W-:Y:S01]  /*1630*/  VIADD R10, R10, 0x1 ;  /* 0x000000010a0a7836 */ /* 0x000fe20000000000 */
[----:B------:R2:W-:Y:S04]  /*1640*/  SYNCS.ARRIVE.TRANS64.A1T0 RZ, [R3+URZ+0x110], RZ ;  /* 0x000110ff03ff79a7 */ /* 0x0005e800081000ff */
[----:B------:R-:W-:-:S04]  /*1650*/  ISETP.NE.AND P0, PT, R10, 0x2, PT ;  /* 0x000000020a00780c */ /* 0x000fc80003f05270 */
[----:B------:R-:W-:Y:S02]  /*1660*/  SEL R10, R10, RZ, P0 ;  /* 0x000000ff0a0a7207 */ /* 0x000fe40000000000 */
[----:B--2---:R-:W-:-:S04]  /*1670*/  SEL R3, RZ, 0x1, P0 ;  /* 0x00000001ff037807 */ /* 0x004fc80000000000 */
[----:B------:R-:W-:-:S07]  /*1680*/  LOP3.LUT R8, R8, R3, RZ, 0x3c, !PT ;  /* 0x0000000308087212 */ /* 0x000fce00078e3cff */
.L_x_18:
[----:B------:R-:W-:Y:S01]  /*1690*/  UMOV UR4, 0x400 ;  /* 0x0000040000047882 */ /* 0x000fe20000000000 */
[----:B------:R-:W-:Y:S01]  /*16a0*/  SHF.L.U32 R2, R15, 0x1f, RZ ;  /* 0x0000001f0f027819 */ /* 0x000fe200000006ff */
[----:B-1----:R-:W-:Y:S01]  /*16b0*/  ULEA UR4, UR37, UR4, 0x18 ;  /* 0x0000000425047291 */ /* 0x002fe2000f8ec0ff */
[----:B------:R-:W-:Y:S01]  /*16c0*/  R2UR UR35, R21 ;  /* 0x00000000152372ca */ /* 0x000fe200000e0000 */
[----:B------:R-:W-:Y:S01]  /*16d0*/  UISETP.GE.U32.AND UP0, UPT, UR13, 0xff, UPT ;  /* 0x000000ff0d00788c */ /* 0x000fe2000bf06070 */
[----:B------:R-:W-:Y:S01]  /*16e0*/  R2UR UR11, R20 ;  /* 0x00000000140b72ca */ /* 0x000fe200000e0000 */
[----:B------:R-:W-:Y:S01]  /*16f0*/  ULEA UR8, UR6, UR4, 0x3 ;  /* 0x0000000406087291 */ /* 0x000fe2000f8e18ff */
[----:B------:R-:W-:-:S08]  /*1700*/  UMOV UR24, URZ ;  /* 0x000000ff00187c82 */ /* 0x000fd00008000000 */
[----:B------:R1:W2:Y:S01]  /*1710*/  SYNCS.PHASECHK.TRANS64.TRYWAIT P0, [UR8+0x40], R2 ;  /* 0x00004002ff0075a7 */ /* 0x0002a20008001108 */
[----:B------:R-:W-:Y:S02]  /*1720*/  USHF.L.U32 UR35, UR35, 0x6, URZ ;  /* 0x0000000623237899 */ /* 0x000fe400080006ff */
[----:B------:R-:W-:Y:S01]  /*1730*/  USHF.L.U32 UR11, UR11, 0x7, URZ ;  /* 0x000000070b0b7899 */ /* 0x000fe200080006ff */
[----:B------:R-:W-:Y:S11]  /*1740*/  BRA.U !UP0, `(.L_x_20) ;  /* 0x0000000108a87547 */ /* 0x000ff6000b800000 */
[----:B------:R-:W-:Y:S01]  /*1750*/  UMOV UR16, URZ ;  /* 0x000000ff00107c82 */ /* 0x000fe20008000000 */
[----:B------:R-:W-:-:S05]  /*1760*/  UMOV UR17, UR6 ;  /* 0x0000000600117c82 */ /* 0x000fca0008000000 */
.L_x_25:
[----:B-1----:R-:W-:Y:S01]  /*1770*/  ULEA UR33, UR17, UR4, 0x3 ;  /* 0x0000000411217291 */ /* 0x002fe2000f8e18ff */
[----:B--2---:R-:W-:Y:S01]  /*1780*/  @!P5 MOV R3, 0x6000 ;  /* 0x000060000003d802 */ /* 0x004fe20000000f00 */
[----:B--2---:R-:W-:Y:S10]  /*1790*/  @P0 BRA `(.L_x_21) ;  /* 0x00000000000c0947 */ /* 0x004ff40003800000 */
[----:B------:R-:W-:-:S04]  /*17a0*/  SHF.L.U32 R5, R15, 0x1f, RZ ;  /* 0x0000001f0f057819 */ /* 0x000fc800000006ff */
[----:B------:R-:W2:Y:S02]  /*17b0*/  SYNCS.PHASECHK.TRANS64.TRYWAIT P0, [UR33+0x40], R5 ;  /* 0x00004005ff0075a7 */ /* 0x000ea40008001121 */
[----:B--2---:R-:W-:Y:S05]  /*17c0*/  @!P0 BRA `(.L_x_22) ;  /* 0x0000005c00388947 */ /* 0x004fea0003800000 */
.L_x_21:
[----:B------:R2:W-:Y:S01]  /*17d0*/  @!P5 SYNCS.ARRIVE.TRANS64 RZ, [UR33], R3 ;  /* 0x00000003ffffd9a7 */ /* 0x0005e20008000021 */
[----:B------:R-:W-:Y:S04]  /*17e0*/  BSSY.RECONVERGENT B0, `(.L_x_23) ;  /* 0x0000003000007945 */ /* 0x000fe80003800200 */
[----:B------:R-:W-:Y:S05]  /*17f0*/  @P4 BRA `(.L_x_24) ;  /* 0x0000000000044947 */ /* 0x000fea0003800000 */
[----:B------:R-:W-:Y:S05]  /*1800*/  BPT.TRAP 0x1 ;  /* 0x000000040000795c */ /* 0x000fea0000300000 */
.L_x_24:
[----:B------:R-:W-:Y:S05]  /*1810*/  BSYNC.RECONVERGENT B0 ;  /* 0x0000000000007941 */ /* 0x000fea0003800200 */
.L_x_23:
[----:B------:R-:W-:Y:S02]  /*1820*/  UIADD3 UR6, UPT, UPT, UR17, 0x1, URZ ;  /* 0x0000000111067890 */ /* 0x000fe4000fffe0ff */
[----:B------:R-:W-:Y:S02]  /*1830*/  ULEA UR32, UR17, UR4, 0xd ;  /* 0x0000000411207291 */ /* 0x000fe4000f8e68ff */
[----:B------:R-:W-:Y:S02]  /*1840*/  UISETP.NE.AND UP0, UPT, UR6, 0x8, UPT ;  /* 0x000000080600788c */ /* 0x000fe4000bf05270 */
[----:B------:R-:W-:Y:S02]  /*1850*/  UIADD3 UR26, UP1, UPT, UR22, 0x80, URZ ;  /* 0x00000080161a7890 */ /* 0x000fe4000ff3e0ff */
[----:B------:R-:W-:Y:S02]  /*1860*/  USEL UR9, URZ, 0x1, UP0 ;  /* 0x00000001ff097887 */ /* 0x000fe40008000000 */
[----:B------:R-:W-:-:S02]  /*1870*/  USEL UR6, UR6, URZ, UP0 ;  /* 0x000000ff06067287 */ /* 0x000fc40008000000 */
[----:B------:R-:W-:Y:S02]  /*1880*/  UIADD3 UR20, UP0, UPT, UR22, 0x180, URZ ;  /* 0x0000018016147890 */ /* 0x000fe4000ff1e0ff */
[----:B------:R-:W-:Y:S01]  /*1890*/  ULEA UR8, UR6, UR4, 0x3 ;  /* 0x0000000406087291 */ /* 0x000fe2000f8e18ff */
[----:B------:R-:W-:Y:S01]  /*18a0*/  LOP3.LUT R15, R15, UR9, RZ, 0x3c, !PT ;  /* 0x000000090f0f7c12 */ /* 0x000fe2000f8e3cff */
[----:B------:R-:W-:Y:S02]  /*18b0*/  USHF.L.U32 UR34, UR16, 0x7, URZ ;  /* 0x0000000710227899 */ /* 0x000fe400080006ff */
[----:B------:R-:W-:Y:S01]  /*18c0*/  UIADD3.X UR27, UPT, UPT, URZ, UR23, URZ, UP1, !UPT ;  /* 0x00000017ff1b7290 */ /* 0x000fe20008ffe4ff */
[----:B-1----:R-:W-:Y:S01]  /*18d0*/  SHF.L.U32 R2, R15, 0x1f, RZ ;  /* 0x0000001f0f027819 */ /* 0x002fe200000006ff */
[----:B------:R-:W-:Y:S02]  /*18e0*/  UIADD3 UR32, UPT, UPT, UR32, 0x4400, URZ ;  /* 0x0000440020207890 */ /* 0x000fe4000fffe0ff */
[----:B------:R-:W-:Y:S01]  /*18f0*/  UIADD3.X UR21, UPT, UPT, URZ, UR23, URZ, UP0, !UPT ;  /* 0x00000017ff157290 */ /* 0x000fe200087fe4ff */
[----:B------:R1:W1:Y:S01]  /*1900*/  SYNCS.PHASECHK.TRANS64.TRYWAIT P0, [UR8+0x40], R2 ;  /* 0x00004002ff0075a7 */ /* 0x0002620008001108 */
[----:B------:R-:W-:Y:S01]  /*1910*/  ULEA UR8, UR17, UR4, 0xe ;  /* 0x0000000411087291 */ /* 0x000fe2000f8e70ff */
[----:B------:R-:W-:Y:S01]  /*1920*/  UMOV UR18, 0x0 ;  /* 0x0000000000127882 */ /* 0x000fe20000000000 */
[----:B------:R-:W-:-:S02]  /*1930*/  UMOV UR19, 0x10000000 ;  /* 0x1000000000137882 */ /* 0x000fc40000000000 */
[----:B------:R-:W-:Y:S01]  /*1940*/  UIADD3 UR8, UPT, UPT, UR8, 0x14400, URZ ;  /* 0x0001440008087890 */ /* 0x000fe2000fffe0ff */
[----:B------:R1:W-:Y:S01]  /*1950*/  UTMALDG.3D [UR32], [UR26], desc[UR18] ;  /* 0x000012201a0075b4 */ /* 0x0003e20008011000 */
[----:B------:R-:W-:Y:S01]  /*1960*/  UMOV UR12, UR36 ;  /* 0x00000024000c7c82 */ /* 0x000fe20008000000 */
[----:B------:R-:W-:Y:S01]  /*1970*/  UMOV UR9, UR33 ;  /* 0x0000002100097c82 */ /* 0x000fe20008000000 */
[----:B------:R-:W-:Y:S01]  /*1980*/  UMOV UR10, UR34 ;  /* 0x00000022000a7c82 */ /* 0x000fe20008000000 */
[----:B------:R-:W-:Y:S01]  /*1990*/  UIADD3 UR16, UPT, UPT, UR16, 0x1, URZ ;  /* 0x0000000110107890 */ /* 0x000fe2000fffe0ff */
[----:B------:R-:W-:Y:S01]  /*19a0*/  UMOV UR24, UR5 ;  /* 0x0000000500187c82 */ /* 0x000fe20008000000 */
[----:B------:R-:W-:Y:S02]  /*19b0*/  UMOV UR17, UR6 ;  /* 0x0000000600117c82 */ /* 0x000fe40008000000 */
[----:B------:R1:W-:Y:S01]  /*19c0*/  UTMALDG.3D [UR8], [UR20], desc[UR18] ;  /* 0x00001208140075b4 */ /* 0x0003e20008011000 */
[----:B------:R-:W-:-:S09]  /*19d0*/  UISETP.NE.AND UP0, UPT, UR16, UR5, UPT ;  /* 0x000000051000728c */ /* 0x000fd2000bf05270 */
[----:B------:R-:W-:Y:S05]  /*19e0*/  BRA.U UP0, `(.L_x_25) ;  /* 0xfffffffd00607547 */ /* 0x000fea000b83ffff */
.L_x_20:
[----:B-1----:R-:W-:Y:S01]  /*19f0*/  ULEA UR8, UR6, UR4, 0x3 ;  /* 0x0000000406087291 */ /* 0x002fe2000f8e18ff */
[----:B------:R-:W-:Y:S01]  /*1a00*/  SHF.L.U32 R2, R15, 0x1f, RZ ;  /* 0x0000001f0f027819 */ /* 0x000fe200000006ff */
[----:B------:R-:W-:Y:S01]  /*1a10*/  @!P1 SYNCS.ARRIVE.TRANS64.A1T0 RZ, [UR4+0xa8], RZ ;  /* 0x0000a8ffffff99a7 */ /* 0x000fe20008100004 */
[----:B------:R-:W-:-:S06]  /*1a20*/  UISETP.GT.AND UP0, UPT, UR15, UR14, UPT ;  /* 0x0000000e0f00728c */ /* 0x000fcc000bf04270 */
[----:B--2---:R1:W2:Y:S03]  /*1a30*/  SYNCS.PHASECHK.TRANS64.TRYWAIT P0, [UR8+0x40], R2 ;  /* 0x00004002ff0075a7 */ /* 0x0042a60008001108 */
[----:B------:R-:W-:Y:S05]  /*1a40*/  BRA.U !UP0, `(.L_x_26) ;  /* 0x0000000108ac7547 */ /* 0x000fea000b800000 */
[----:B------:R-:W-:Y:S01]  /*1a50*/  UIADD3 UR21, UPT, UPT, UR7, UR24, URZ ;  /* 0x0000001807157290 */ /* 0x000fe2000fffe0ff */
[----:B------:R-:W-:-:S11]  /*1a60*/  UMOV UR25, UR6 ;  /* 0x0000000600197c82 */ /* 0x000fd60008000000 */
.L_x_31:
[----:B-1----:R-:W-:Y:S01]  /*1a70*/  ULEA UR17, UR25, UR4, 0x3 ;  /* 0x0000000419117291 */ /* 0x002fe2000f8e18ff */
[----:B--2---:R-:W-:Y:S01]  /*1a80*/  @!P5 MOV R3, 0x6000 ;  /* 0x000060000003d802 */ /* 0x004fe20000000f00 */
[----:B--2---:R-:W-:Y:S10]  /*1a90*/  @P0 BRA `(.L_x_27) ;  /* 0x00000000000c0947 */ /* 0x004ff40003800000 */
[----:B------:R-:W-:-:S04]  /*1aa0*/  SHF.L.U32 R5, R15, 0x1f, RZ ;  /* 0x0000001f0f057819 */ /* 0x000fc800000006ff */
[----:B------:R-:W2:Y:S02]  /*1ab0*/  SYNCS.PHASECHK.TRANS64.TRYWAIT P0, [UR17+0x40], R5 ;  /* 0x00004005ff0075a7 */ /* 0x000ea40008001111 */
[----:B--2---:R-:W-:Y:S05]  /*1ac0*/  @!P0 BRA `(.L_x_28) ;  /* 0x0000005800908947 */ /* 0x004fea0003800000 */
.L_x_27:
[----:B------:R2:W-:Y:S01]  /*1ad0*/  @!P5 SYNCS.ARRIVE.TRANS64 RZ, [UR17], R3 ;  /* 0x00000003ffffd9a7 */ /* 0x0005e20008000011 */
[----:B------:R-:W-:Y:S04]  /*1ae0*/  BSSY.RECONVERGENT B0, `(.L_x_29) ;  /* 0x0000003000007945 */ /* 0x000fe80003800200 */
[----:B------:R-:W-:Y:S05]  /*1af0*/  @P4 BRA `(.L_x_30) ;  /* 0x0000000000044947 */ /* 0x000fea0003800000 */
[----:B------:R-:W-:Y:S05]  /*1b00*/  BPT.TRAP 0x1 ;  /* 0x000000040000795c */ /* 0x000fea0000300000 */
.L_x_30:
[----:B------:R-:W-:Y:S05]  /*1b10*/  BSYNC.RECONVERGENT B0 ;  /* 0x0000000000007941 */ /* 0x000fea0003800200 */
.L_x_29:
        /* <DEDUP_REMOVED lines=10> */
[----:B------:R-:W-:Y:S01]  /*1bc0*/  UIADD3 UR16, UPT, UPT, UR16, 0x4400, URZ ;  /* 0x0000440010107890 */ /* 0x000fe2000fffe0ff */
[----:B-1----:R-:W-:Y:S01]  /*1bd0*/  SHF.L.U32 R2, R15, 0x1f, RZ ;  /* 0x0000001f0f027819 */ /* 0x002fe200000006ff */
[----:B------:R-:W-:Y:S02]  /*1be0*/  UIADD3.X UR31, UPT, UPT, URZ, UR23, URZ, UP1, !UPT ;  /* 0x00000017ff1f7290 */ /* 0x000fe40008ffe4ff */
[----:B------:R-:W-:Y:S01]  /*1bf0*/  UIADD3.X UR29, UPT, UPT, URZ, UR23, URZ, UP0, !UPT ;  /* 0x00000017ff1d7290 */ /* 0x000fe200087fe4ff */
[----:B------:R1:W1:Y:S01]  /*1c00*/  SYNCS.PHASECHK.TRANS64.TRYWAIT P0, [UR8+0x40], R2 ;  /* 0x00004002ff0075a7 */ /* 0x0002620008001108 */
[----:B------:R-:W-:Y:S01]  /*1c10*/  ULEA UR8, UR25, UR4, 0xe ;  /* 0x0000000419087291 */ /* 0x000fe2000f8e70ff */
[----:B------:R-:W-:Y:S01]  /*1c20*/  UMOV UR26, 0x0 ;  /* 0x00000000001a7882 */ /* 0x000fe20000000000 */
[----:B------:R-:W-:-:S02]  /*1c30*/  UMOV UR27, 0x10000000 ;  /* 0x10000000001b7882 */ /* 0x000fc40000000000 */
[----:B------:R-:W-:Y:S01]  /*1c40*/  UIADD3 UR8, UPT, UPT, UR8, 0x14400, URZ ;  /* 0x0001440008087890 */ /* 0x000fe2000fffe0ff */
[----:B------:R-:W-:Y:S01]  /*1c50*/  UMOV UR19, UR35 ;  /* 0x0000002300137c82 */ /* 0x000fe20008000000 */
[----:B------:R-:W-:Y:S01]  /*1c60*/  UMOV UR20, UR36 ;  /* 0x0000002400147c82 */ /* 0x000fe20008000000 */
[----:B------:R-:W-:Y:S01]  /*1c70*/  UMOV UR12, UR36 ;  /* 0x00000024000c7c82 */ /* 0x000fe20008000000 */
[----:B------:R-:W-:Y:S01]  /*1c80*/  UMOV UR9, UR17 ;  /* 0x0000001100097c82 */ /* 0x000fe20008000000 */
[----:B------:R-:W-:Y:S01]  /*1c90*/  UMOV UR10, UR18 ;  /* 0x00000012000a7c82 */ /* 0x000fe20008000000 */
[----:B------:R1:W-:Y:S01]  /*1ca0*/  UTMALDG.3D [UR16], [UR30], desc[UR26] ;  /* 0x00001a101e0075b4 */ /* 0x0003e20008011000 */
[----:B------:R-:W-:Y:S01]  /*1cb0*/  UIADD3 UR24, UPT, UPT, UR24, 0x1, URZ ;  /* 0x0000000118187890 */ /* 0x000fe2000fffe0ff */
[----:B------:R-:W-:-:S03]  /*1cc0*/  UMOV UR25, UR6 ;  /* 0x0000000600197c82 */ /* 0x000fc60008000000 */
[----:B------:R-:W-:Y:S01]  /*1cd0*/  UISETP.NE.AND UP0, UPT, UR24, UR21, UPT ;  /* 0x000000151800728c */ /* 0x000fe2000bf05270 */
[----:B------:R1:W-:Y:S08]  /*1ce0*/  UTMALDG.3D [UR8], [UR28], desc[UR26] ;  /* 0x00001a081c0075b4 */ /* 0x0003f00008011000 */
[----:B------:R-:W-:Y:S05]  /*1cf0*/  BRA.U UP0, `(.L_x_31) ;  /* 0xfffffffd005c7547 */ /* 0x000fea000b83ffff */
.L_x_26:
[----:B-1----:R-:W-:Y:S01]  /*1d00*/  LEA R2, R14, UR4, 0x3 ;  /* 0x000000040e027c11 */ /* 0x002fe2000f8e18ff */
[----:B------:R-:W-:Y:S01]  /*1d10*/  NOP ;  /* 0x0000000000007918 */ /* 0x000fe20000000000 */
[----:B--2---:R-:W-:Y:S02]  /*1d20*/  SHF.L.U32 R3, R12, 0x1f, RZ ;  /* 0x0000001f0c037819 */ /* 0x004fe400000006ff */
[----:B------:R-:W-:Y:S02]  /*1d30*/  LEA R4, R14, UR4, 0x4 ;  /* 0x000000040e047c11 */ /* 0x000fe4000f8e20ff */
[----:B------:R-:W1:Y:S02]  /*1d40*/  SYNCS.PHASECHK.TRANS64.TRYWAIT P0, [R2+URZ+0xb0], R3 ;  /* 0x0000b003020075a7 */ /* 0x000e6400080011ff */
[----:B-1----:R-:W-:Y:S05]  /*1d50*/  @!P0 BRA `(.L_x_32) ;  /* 0x0000005800048947 */ /* 0x002fea0003800000 */
.L_x_112:
[----:B------:R-:W2:Y:S01]  /*1d60*/  LDS.128 R4, [R4+0x140] ;  /* 0x0001400004047984 */ /* 0x000ea20000000c00 */
[----:B---3--:R-:W-:Y:S01]  /*1d70*/  ISETP.GE.AND P0, PT, R40, 0x1, PT ;  /* 0x000000012800780c */ /* 0x008fe20003f06270 */
[----:B-1----:R-:W-:Y:S01]  /*1d80*/  VIADD R2, R2, 0xc0 ;  /* 0x000000c002027836 */ /* 0x002fe20000000000 */
[----:B------:R-:W-:Y:S01]  /*1d90*/  @!PT LDS RZ, [RZ] ;  /* 0x00000000fffff984 */ /* 0x000fe20000000800 */
[----:B------:R-:W-:Y:S01]  /*1da0*/  @!PT LDS RZ, [RZ] ;  /* 0x00000000fffff984 */ /* 0x000fe20000000800 */
[----:B------:R-:W-:Y:S01]  /*1db0*/  @!PT LDS RZ, [RZ] ;  /* 0x00000000fffff984 */ /* 0x000fe20000000800 */
[----:B------:R-:W-:Y:S01]  /*1dc0*/  @!PT LDS RZ, [RZ] ;  /* 0x00000000fffff984 */ /* 0x000fe20000000800 */
[----:B------:R1:W-:Y:S06]  /*1dd0*/  MEMBAR.ALL.CTA ;  /* 0x0000000000007992 */ /* 0x0003ec0000008000 */
[----:B-1----:R-:W1:Y:S01]  /*1de0*/  FENCE.VIEW.ASYNC.S ;  /* 0x00000000000073c6 */ /* 0x002e620000000000 */
[----:B------:R-:W-:-:S04]  /*1df0*/  PRMT R2, RZ, 0x654, R2 ;  /* 0x00000654ff027816 */ /* 0x000fc80000000002 */
[----:B-1----:R1:W-:Y:S01]  /*1e00*/  SYNCS.ARRIVE.TRANS64.RED.A1T0 RZ, [R2+URZ], RZ ;  /* 0x000000ff02ff79a7 */ /* 0x0023e200081004ff */
[----:B--2---:R-:W-:-:S13]  /*1e10*/  LOP3.LUT P2, RZ, R6, 0x1, RZ, 0xc0, !PT ;  /* 0x0000000106ff7812 */ /* 0x004fda000784c0ff */
[----:B------:R-:W-:Y:S01]  /*1e20*/  @P2 SHF.R.U32.HI R3, RZ, 0x10, R5 ;  /* 0x00000010ff032819 */ /* 0x000fe20000011605 */
[----:B------:R-:W-:Y:S01]  /*1e30*/  VOTEU.ANY UP0, P2 ;  /* 0x0000000000ff7886 */ /* 0x000fe20001000100 */
[----:B------:R-:W-:Y:S02]  /*1e40*/  @P2 MOV R13, R4 ;  /* 0x00000004000d2202 */ /* 0x000fe40000000f00 */
[----:B------:R-:W-:Y:S02]  /*1e50*/  @P2 R2UR.BROADCAST UR8, R3 ;  /* 0x00000000030822ca */ /* 0x000fe400008e0000 */
[----:B------:R-:W-:-:S11]  /*1e60*/  @P2 LOP3.LUT R11, R5, 0xffff, RZ, 0xc0, !PT ;  /* 0x0000ffff050b2812 */ /* 0x000fd600078ec0ff */
[----:B------:R-:W-:Y:S01]  /*1e70*/  @UP0 UMOV UR36, UR8 ;  /* 0x0000000800240c82 */ /* 0x000fe20008000000 */
[----:B-1----:R-:W-:Y:S05]  /*1e80*/  @!P0 BRA `(.L_x_33) ;  /* 0x0000000000b88947 */ /* 0x002fea0003800000 */
[----:B------:R-:W4:Y:S01]  /*1e90*/  LDC.64 R4, c[0x0][0xb18] ;  /* 0x0002c600ff047b82 */ /* 0x000f220000000a00 */
[----:B------:R-:W-:-:S07]  /*1ea0*/  ISETP.NE.AND P3, PT, R40, 0x1, PT ;  /* 0x000000012800780c */ /* 0x000fce0003f65270 */
[----:B------:R-:W1:Y:S08]  /*1eb0*/  LDC.64 R6, c[0x0][0xb10] ;  /* 0x0002c400ff067b82 */ /* 0x000e700000000a00 */
[----:B------:R-:W2:Y:S08]  /*1ec0*/  LDC R16, c[0x0][0xb20] ;  /* 0x0002c800ff107b82 */ /* 0x000eb00000000800 */
[----:B------:R-:W3:Y:S01]  /*1ed0*/  LDC R18, c[0x0][0xb0c] ;  /* 0x0002c300ff127b82 */ /* 0x000ee20000000800 */
[----:B----4-:R-:W-:Y:S01]  /*1ee0*/  IMAD.HI.U32 R17, R0, R5, RZ ;  /* 0x0000000500117227 */ /* 0x010fe200078e00ff */
[----:B------:R-:W-:-:S03]  /*1ef0*/  ISETP.NE.AND P0, PT, R4, 0x1, PT ;  /* 0x000000010400780c */ /* 0x000fc60003f05270 */
[----:B------:R-:W-:-:S03]  /*1f00*/  IMAD.HI.U32 R5, R11, R5, RZ ;  /* 0x000000050b057227 */ /* 0x000fc600078e00ff */
[----:B------:R-:W4:Y:S01]  /*1f10*/  LDC.64 R2, c[0x0][0xb28] ;  /* 0x0002ca00ff027b82 */ /* 0x000f220000000a00 */
[----:B-1----:R-:W-:-:S04]  /*1f20*/  IMAD.HI.U32 R20, R9, R6, RZ ;  /* 0x0000000609147227 */ /* 0x002fc800078e00ff */
[----:B------:R-:W-:Y:S01]  /*1f30*/  IMAD.HI.U32 R22, R13, R6, RZ ;  /* 0x000000060d167227 */ /* 0x000fe200078e00ff */
[----:B------:R-:W-:Y:S02]  /*1f40*/  SHF.R.U32.HI R20, RZ, R7, R20 ;  /* 0x00000007ff147219 */ /* 0x000fe40000011614 */
[-C--:B--2---:R-:W-:Y:S02]  /*1f50*/  SHF.R.U32.HI R17, RZ, R16.reuse, R17 ;  /* 0x00000010ff117219 */ /* 0x084fe40000011611 */
[----:B------:R-:W-:Y:S02]  /*1f60*/  SHF.R.U32.HI R16, RZ, R16, R5 ;  /* 0x00000010ff107219 */ /* 0x000fe40000011605 */
[----:B------:R-:W-:Y:S02]  /*1f70*/  SEL R17, R0, R17, !P0 ;  /* 0x0000001100117207 */ /* 0x000fe40004000000 */
[----:B------:R-:W-:Y:S02]  /*1f80*/  SHF.R.U32.HI R22, RZ, R7, R22 ;  /* 0x00000007ff167219 */ /* 0x000fe40000011616 */
[----:B---3--:R-:W-:-:S02]  /*1f90*/  ISETP.NE.AND P1, PT, R18, 0x1, PT ;  /* 0x000000011200780c */ /* 0x008fc40003f25270 */
[----:B------:R-:W-:Y:S02]  /*1fa0*/  SEL R5, R11, R16, !P0 ;  /* 0x000000100b057207 */ /* 0x000fe40004000000 */
[----:B------:R-:W-:Y:S02]  /*1fb0*/  SEL R19, R9, R20, !P1 ;  /* 0x0000001409137207 */ /* 0x000fe40004800000 */
[----:B------:R-:W-:Y:S01]  /*1fc0*/  SEL R7, R13, R22, !P1 ;  /* 0x000000160d077207 */ /* 0x000fe20004800000 */
[----:B----4-:R-:W-:-:S04]  /*1fd0*/  IMAD.HI.U32 R20, R17, R2, RZ ;  /* 0x0000000211147227 */ /* 0x010fc800078e00ff */
[----:B------:R-:W-:Y:S01]  /*1fe0*/  IMAD.HI.U32 R6, R19, R2, RZ ;  /* 0x0000000213067227 */ /* 0x000fe200078e00ff */
[----:B------:R-:W-:-:S04]  /*1ff0*/  @P3 SHF.R.U32.HI R17, RZ, R3, R20 ;  /* 0x00000003ff113219 */ /* 0x000fc80000011614 */
        /* <DEDUP_REMOVED lines=8> */
[----:B------:R-:W-:-:S04]  /*2080*/  @!P0 IMAD.HI.U32 R16, R7, R2, RZ ;  /* 0x0000000207108227 */ /* 0x000fc800078e00ff */
[----:B------:R-:W-:Y:S01]  /*2090*/  IMAD.MOV R2, RZ, RZ, -R6 ;  /* 0x000000ffff027224 */ /* 0x000fe200078e0a06 */
[----:B------:R-:W-:-:S03]  /*20a0*/  @!P0 SHF.R.U32.HI R16, RZ, R3, R16 ;  /* 0x00000003ff108219 */ /* 0x000fc60000011610 */
[----:B------:R-:W-:Y:S01]  /*20b0*/  IMAD R2, R40, R2, R5 ;  /* 0x0000000228027224 */ /* 0x000fe200078e0205 */
[----:B------:R-:W-:Y:S02]  /*20c0*/  @!P0 SEL R3, R7, R16, !P3 ;  /* 0x0000001007038207 */ /* 0x000fe40005800000 */
[----:B------:R-:W-:-:S03]  /*20d0*/  IADD3 R16, PT, PT, -R5, RZ, RZ ;  /* 0x000000ff05107210 */ /* 0x000fc60007ffe1ff */
[--C-:B------:R-:W-:Y:S02]  /*20e0*/  @!P0 IMAD.IADD R6, R6, 0x1, -R3.reuse ;  /* 0x0000000106068824 */ /* 0x100fe400078e0a03 */
[----:B------:R-:W-:Y:S01]  /*20f0*/  @!P0 IMAD R3, R2, R19, R3 ;  /* 0x0000001302038224 */ /* 0x000fe200078e0203 */
[----:B------:R-:W-:Y:S01]  /*2100*/  IADD3 R2, PT, PT, -R7, RZ, RZ ;  /* 0x000000ff07027210 */ /* 0x000fe20007ffe1ff */
[----:B------:R-:W-:Y:S02]  /*2110*/  @!P0 IMAD R5, R40, R6, R7 ;  /* 0x0000000628058224 */ /* 0x000fe400078e0207 */
[----:B------:R-:W-:Y:S02]  /*2120*/  IMAD R11, R4, R16, R11 ;  /* 0x00000010040b7224 */ /* 0x000fe400078e020b */
[----:B------:R-:W-:Y:S02]  /*2130*/  @!P0 IMAD.MOV.U32 R7, RZ, RZ, R3 ;  /* 0x000000ffff078224 */ /* 0x000fe400078e0003 */
[----:B------:R-:W-:-:S02]  /*2140*/  IMAD R2, R18, R2, R13 ;  /* 0x0000000212027224 */ /* 0x000fc400078e020d */
[----:B------:R-:W-:Y:S02]  /*2150*/  IMAD R11, R5, R4, R11 ;  /* 0x00000004050b7224 */ /* 0x000fe400078e020b */
[----:B------:R-:W-:Y:S02]  /*2160*/  IMAD R13, R7, R18, R2 ;  /* 0x00000012070d7224 */ /* 0x000fe400078e0202 */
.L_x_33:
[----:B------:R-:W1:Y:S02]  /*2170*/  LDCU UR8, c[0x0][0xb30] ;  /* 0x00016600ff0877ac */ /* 0x000e640008000800 */
[----:B-1----:R-:W-:-:S09]  /*2180*/  UISETP.NE.AND UP0, UPT, UR8, 0x1, UPT ;  /* 0x000000010800788c */ /* 0x002fd2000bf05270 */
[----:B------:R-:W-:Y:S05]  /*2190*/  BRA.U UP0, `(.L_x_34) ;  /* 0x0000000100407547 */ /* 0x000fea000b800000 */
[----:B------:R-:W1:Y:S08]  /*21a0*/  LDC.64 R4, c[0x0][0xb10] ;  /* 0x0002c400ff047b82 */ /* 0x000e700000000a00 */
[----:B------:R-:W2:Y:S08]  /*21b0*/  LDC.64 R2, c[0x0][0xb18] ;  /* 0x0002c600ff027b82 */ /* 0x000eb00000000a00 */
[----:B------:R-:W3:Y:S08]  /*21c0*/  LDC R6, c[0x0][0xb20] ;  /* 0x0002c800ff067b82 */ /* 0x000ef00000000800 */
[----:B------:R-:W4:Y:S01]  /*21d0*/  LDC R16, c[0x0][0xb0c] ;  /* 0x0002c300ff107b82 */ /* 0x000f220000000800 */
[----:B-1----:R-:W-:-:S05]  /*21e0*/  IMAD.HI.U32 R4, R13, R4, RZ ;  /* 0x000000040d047227 */ /* 0x002fca00078e00ff */
[----:B------:R-:W-:Y:S01]  /*21f0*/  SHF.R.U32.HI R4, RZ, R5, R4 ;  /* 0x00000005ff047219 */ /* 0x000fe20000011604 */
[----:B--2---:R-:W-:Y:S01]  /*2200*/  IMAD.HI.U32 R3, R11, R3, RZ ;  /* 0x000000030b037227 */ /* 0x004fe200078e00ff */
[----:B------:R-:W-:-:S04]  /*2210*/  ISETP.NE.AND P0, PT, R2, 0x1, PT ;  /* 0x000000010200780c */ /* 0x000fc80003f05270 */
[----:B---3--:R-:W-:-:S04]  /*2220*/  SHF.R.U32.HI R6, RZ, R6, R3 ;  /* 0x00000006ff067219 */ /* 0x008fc80000011603 */
[----:B------:R-:W-:Y:S02]  /*2230*/  SEL R3, R11, R6, !P0 ;  /* 0x000000060b037207 */ /* 0x000fe40004000000 */
[----:B----4-:R-:W-:-:S04]  /*2240*/  ISETP.NE.AND P1, PT, R16, 0x1, PT ;  /* 0x000000011000780c */ /* 0x010fc80003f25270 */
[----:B------:R-:W-:-:S05]  /*2250*/  SEL R4, R13, R4, !P1 ;  /* 0x000000040d047207 */ /* 0x000fca0004800000 */
[----:B------:R-:W-:Y:S02]  /*2260*/  IMAD.IADD R5, R3, 0x1, -R4 ;  /* 0x0000000103057824 */ /* 0x000fe400078e0a04 */
[----:B------:R-:W-:Y:S02]  /*2270*/  IMAD.IADD R3, R4, 0x1, -R3 ;  /* 0x0000000104037824 */ /* 0x000fe400078e0a03 */
[----:B------:R-:W-:Y:S02]  /*2280*/  IMAD R13, R5, R16, R13 ;  /* 0x00000010050d7224 */ /* 0x000fe400078e020d */
[----:B------:R-:W-:-:S07]  /*2290*/  IMAD R11, R3, R2, R11 ;  /* 0x00000002030b7224 */ /* 0x000fce00078e020b */
.L_x_34:
[----:B------:R-:W-:Y:S01]  /*22a0*/  VIADD R14, R14, 0x1 ;  /* 0x000000010e0e7836 */ /* 0x000fe20000000000 */
[----:B------:R-:W-:Y:S01]  /*22b0*/  PLOP3.LUT P1, PT, PT, PT, PT, 0x80, 0x8 ;  /* 0x000000000008781c */ /* 0x000fe20003f2f070 */
[----:B------:R-:W-:Y:S02]  /*22c0*/  IMAD.IADD R21, R13, 0x1, R96 ;  /* 0x000000010d157824 */ /* 0x000fe400078e0260 */
[----:B------:R-:W-:Y:S01]  /*22d0*/  IMAD.IADD R20, R11, 0x1, R94 ;  /* 0x000000010b147824 */ /* 0x000fe200078e025e */
[----:B------:R-:W-:-:S04]  /*22e0*/  ISETP.NE.AND P0, PT, R14, 0x2, PT ;  /* 0x000000020e00780c */ /* 0x000fc80003f05270 */
[----:B------:R-:W-:Y:S02]  /*22f0*/  SEL R3, RZ, 0x1, P0 ;  /* 0x00000001ff037807 */ /* 0x000fe40000000000 */
[----:B------:R-:W-:Y:S02]  /*2300*/  SEL R14, R14, RZ, P0 ;  /* 0x000000ff0e0e7207 */ /* 0x000fe40000000000 */
[----:B------:R-:W-:Y:S01]  /*2310*/  LOP3.LUT R12, R12, R3, RZ, 0x3c, !PT ;  /* 0x000000030c0c7212 */ /* 0x000fe200078e3cff */
[----:B------:R-:W-:Y:S06]  /*2320*/  @P2 BRA `(.L_x_35) ;  /* 0xfffffff000982947 */ /* 0x000fec000383ffff */
[----:B------:R-:W-:Y:S01]  /*2330*/  UIADD3 UR4, UPT, UPT, UR4, 0x40, URZ ;  /* 0x0000004004047890 */ /* 0x000fe2000fffe0ff */
[----:B------:R-:W-:-:S03]  /*2340*/  SHF.L.U32 R3, R15, 0x1f, RZ ;  /* 0x0000001f0f037819 */ /* 0x000fc600000006ff */
[----:B------:R-:W-:-:S09]  /*2350*/  ULEA UR5, UR6, UR4, 0x3 ;  /* 0x0000000406057291 */ /* 0x000fd2000f8e18ff */
[----:B------:R-:W1:Y:S02]  /*2360*/  SYNCS.PHASECHK.TRANS64.TRYWAIT P0, [UR5], R3 ;  /* 0x00000003ff0075a7 */ /* 0x000e640008001105 */
[----:B-1----:R-:W-:Y:S05]  /*2370*/  @!P0 BRA `(.L_x_36) ;  /* 0x0000005000908947 */ /* 0x002fea0003800000 */
.L_x_114:
[----:B------:R-:W-:-:S04]  /*2380*/  UIADD3 UR6, UPT, UPT, UR6, 0x1, URZ ;  /* 0x0000000106067890 */ /* 0x000fc8000fffe0ff */
[----:B------:R-:W-:-:S04]  /*2390*/  UISETP.NE.AND UP0, UPT, UR6, 0x8, UPT ;  /* 0x000000080600788c */ /* 0x000fc8000bf05270 */
[----:B------:R-:W-:Y:S02]  /*23a0*/  USEL UR7, URZ, 0x1, UP0 ;  /* 0x00000001ff077887 */ /* 0x000fe40008000000 */
[----:B------:R-:W-:-:S04]  /*23b0*/  USEL UR6, UR6, URZ, UP0 ;  /* 0x000000ff06067287 */ /* 0x000fc80008000000 */
[----:B------:R-:W-:Y:S01]  /*23c0*/  ULEA UR5, UR6, UR4, 0x3 ;  /* 0x0000000406057291 */ /* 0x000fe2000f8e18ff */
[----:B------:R-:W-:-:S04]  /*23d0*/  LOP3.LUT R2, R15, UR7, RZ, 0x3c, !PT ;  /* 0x000000070f027c12 */ /* 0x000fc8000f8e3cff */
[----:B-1----:R-:W-:-:S04]  /*23e0*/  SHF.L.U32 R3, R2, 0x1f, RZ ;  /* 0x0000001f02037819 */ /* 0x002fc800000006ff */
[----:B------:R-:W1:Y:S02]  /*23f0*/  SYNCS.PHASECHK.TRANS64.TRYWAIT P0, [UR5], R3 ;  /* 0x00000003ff0075a7 */ /* 0x000e640008001105 */
[----:B-1----:R-:W-:Y:S05]  /*2400*/  @!P0 BRA `(.L_x_37) ;  /* 0x0000005000848947 */ /* 0x002fea0003800000 */
.L_x_116:
        /* <DEDUP_REMOVED lines=9> */
.L_x_118:
        /* <DEDUP_REMOVED lines=9> */
.L_x_120:
        /* <DEDUP_REMOVED lines=9> */
.L_x_122:
        /* <DEDUP_REMOVED lines=9> */
.L_x_124:
        /* <DEDUP_REMOVED lines=9> */
.L_x_126:
[----:B------:R-:W-:-:S04]  /*26e0*/  UIADD3 UR6, UPT, UPT, UR6, 0x1, URZ ;  /* 0x0000000106067890 */ /* 0x000fc8000fffe0ff */
[----:B------:R-:W-:-:S04]  /*26f0*/  UISETP.NE.AND UP0, UPT, UR6, 0x8, UPT ;  /* 0x000000080600788c */ /* 0x000fc8000bf05270 */
[----:B------:R-:W-:Y:S02]  /*2700*/  USEL UR5, URZ, 0x1, UP0 ;  /* 0x00000001ff057887 */ /* 0x000fe40008000000 */
[----:B------:R-:W-:-:S04]  /*2710*/  USEL UR6, UR6, URZ, UP0 ;  /* 0x000000ff06067287 */ /* 0x000fc80008000000 */
[----:B------:R-:W-:Y:S01]  /*2720*/  ULEA UR6, UR6, UR4, 0x3 ;  /* 0x0000000406067291 */ /* 0x000fe2000f8e18ff */
[----:B-1----:R-:W-:-:S04]  /*2730*/  LOP3.LUT R3, R2, UR5, RZ, 0x3c, !PT ;  /* 0x0000000502037c12 */ /* 0x002fc8000f8e3cff */
[----:B------:R-:W-:Y:S01]  /*2740*/  SHF.L.U32 R3, R3, 0x1f, RZ ;  /* 0x0000001f03037819 */ /* 0x000fe200000006ff */
[----:B----4-:R-:W-:-:S07]  /*2750*/  IMAD.U32 R0, RZ, RZ, UR6 ;  /* 0x00000006ff007e24 */ /* 0x010fce000f8e00ff */
.L_x_43:
[----:B-1----:R1:W2:Y:S02]  /*2760*/  SYNCS.PHASECHK.TRANS64.TRYWAIT P0, [R0+URZ], R3 ;  /* 0x00000003000075a7 */ /* 0x0022a400080011ff */
[----:B--2---:R-:W-:Y:S05]  /*2770*/  @!P0 NANOSLEEP.SYNCS 0x989680 ;  /* 0x009896800000895d */ /* 0x004fea0003900000 */
[----:B------:R-:W2:Y:S02]  /*2780*/  @!P0 SYNCS.PHASECHK.TRANS64 P0, [R0+URZ], R3 ;  /* 0x00000003000085a7 */ /* 0x000ea400080010ff */
[----:B--2---:R-:W-:Y:S05]  /*2790*/  @P0 EXIT ;  /* 0x000000000000094d */ /* 0x004fea0003800000 */
[----:B------:R-:W-:Y:S05]  /*27a0*/  BRA `(.L_x_43) ;  /* 0xfffffffc00ec7947 */ /* 0x000fea000383ffff */
.L_x_17:
[----:B------:R-:W-:-:S04]  /*27b0*/  UISETP.NE.AND UP1, UPT, UR37, URZ, UPT ;  /* 0x000000ff2500728c */ /* 0x000fc8000bf25270 */
[----:B------:R-:W-:-:S09]  /*27c0*/  UISETP.NE.OR UP1, UPT, UR8, 0x1, UP1 ;  /* 0x000000010800788c */ /* 0x000fd20008f25670 */
[----:B------:R-:W-:Y:S05]  /*27d0*/  BRA.U UP1, `(.L_x_44) ;  /* 0x0000000501487547 */ /* 0x000fea000b800000 */
[----:B------:R-:W-:Y:S01]  /*27e0*/  ISETP.NE.AND P2, PT, R2, RZ, PT ;  /* 0x000000ff0200720c */ /* 0x000fe20003f45270 */
[----:B------:R-:W-:Y:S01]  /*27f0*/  IMAD.MOV.U32 R12, RZ, RZ, 0x1 ;  /* 0x00000001ff0c7424 */ /* 0x000fe200078e00ff */
[----:B------:R-:W-:Y:S02]  /*2800*/  CS2R R10, SRZ ;  /* 0x00000000000a7805 */ /* 0x000fe4000001ff00 */
[----:B------:R-:W-:Y:S01]  /*2810*/  CS2R R8, SRZ ;  /* 0x0000000000087805 */ /* 0x000fe2000001ff00 */
[----:B------:R-:W-:Y:S01]  /*2820*/  UMOV UR4, 0x400 ;  /* 0x0000040000047882 */ /* 0x000fe20000000000 */
[----:B------:R-:W-:Y:S01]  /*2830*/  UMOV UR6, URZ ;  /* 0x000000ff00067c82 */ /* 0x000fe20008000000 */
[----:B------:R-:W-:-:S12]  /*2840*/  ULEA UR37, UR37, UR4, 0x18 ;  /* 0x0000000425257291 */ /* 0x000fd8000f8ec0ff */
.L_x_48:
[----:B------:R-:W-:Y:S02]  /*2850*/  LEA R0, R8, UR37, 0x3 ;  /* 0x0000002508007c11 */ /* 0x000fe4000f8e18ff */
[----:B------:R-:W-:-:S03]  /*2860*/  SHF.L.U32 R5, R9, 0x1f, RZ ;  /* 0x0000001f09057819 */ /* 0x000fc600000006ff */
[----:B------:R-:W-:Y:S01]  /*2870*/  VIADD R4, R0, 0x120 ;  /* 0x0000012000047836 */ /* 0x000fe20000000000 */
[----:B------:R-:W1:Y:S02]  /*2880*/  SYNCS.PHASECHK.TRANS64.TRYWAIT P0, [R0+URZ+0x110], R5 ;  /* 0x00011005000075a7 */ /* 0x000e6400080011ff */
[----:B-1----:R-:W-:Y:S05]  /*2890*/  @!P0 BRA `(.L_x_45) ;  /* 0x0000004c00f08947 */ /* 0x002fea0003800000 */
.L_x_127:
[----:B------:R-:W-:Y:S01]  /*28a0*/  ULEA UR5, UR6, UR37, 0x3 ;  /* 0x0000002506057291 */ /* 0x000fe2000f8e18ff */
[----:B------:R-:W-:Y:S02]  /*28b0*/  PRMT R4, RZ, 0x654, R4 ;  /* 0x00000654ff047816 */ /* 0x000fe40000000004 */
[----:B-1----:R-:W-:Y:S01]  /*28c0*/  SHF.L.U32 R5, R12, 0x1f, RZ ;  /* 0x0000001f0c057819 */ /* 0x002fe200000006ff */
[----:B------:R-:W-:Y:S01]  /*28d0*/  UIADD3 UR4, UPT, UPT, UR5, 0xb0, URZ ;  /* 0x000000b005047890 */ /* 0x000fe2000fffe0ff */
[----:B------:R1:W-:Y:S05]  /*28e0*/  SYNCS.ARRIVE.TRANS64.RED.A1T0 RZ, [R4+URZ], RZ ;  /* 0x000000ff04ff79a7 */ /* 0x0003ea00081004ff */
[----:B------:R-:W-:Y:S01]  /*28f0*/  IMAD.U32 R7, RZ, RZ, UR4 ;  /* 0x00000004ff077e24 */ /* 0x000fe2000f8e00ff */
[----:B------:R-:W2:Y:S04]  /*2900*/  SYNCS.PHASECHK.TRANS64.TRYWAIT P0, [UR5+0xc0], R5 ;  /* 0x0000c005ff0075a7 */ /* 0x000ea80008001105 */
[----:B------:R-:W-:Y:S01]  /*2910*/  PRMT R6, R2, 0x654, R7 ;  /* 0x0000065402067816 */ /* 0x000fe20000000007 */
[----:B-1----:R-:W-:Y:S01]  /*2920*/  @!P2 IMAD.MOV.U32 R4, RZ, RZ, 0x10 ;  /* 0x00000010ff04a424 */ /* 0x002fe200078e00ff */
[----:B--2---:R-:W-:Y:S06]  /*2930*/  @!P0 BRA `(.L_x_46) ;  /* 0x0000004c00dc8947 */ /* 0x004fec0003800000 */
.L_x_129:
[----:B------:R-:W-:Y:S01]  /*2940*/  ULEA UR4, UR6, UR37, 0x4 ;  /* 0x0000002506047291 */ /* 0x000fe2000f8e20ff */
[----:B------:R-:W-:Y:S01]  /*2950*/  SEL R3, R6, R3, !P2 ;  /* 0x0000000306037207 */ /* 0x000fe20005000000 */
[----:B------:R-:W-:Y:S01]  /*2960*/  UIADD3 UR5, UPT, UPT, UR5, 0xb0, URZ ;  /* 0x000000b005057890 */ /* 0x000fe2000fffe0ff */
[----:B-1----:R-:W-:Y:S01]  /*2970*/  LEA R0, R11, UR37, 0x3 ;  /* 0x000000250b007c11 */ /* 0x002fe2000f8e18ff */
[----:B------:R-:W-:Y:S01]  /*2980*/  UIADD3 UR4, UPT, UPT, UR4, 0x140, URZ ;  /* 0x0000014004047890 */ /* 0x000fe2000fffe0ff */
[----:B------:R-:W-:Y:S01]  /*2990*/  SHF.L.U32 R5, R10, 0x1f, RZ ;  /* 0x0000001f0a057819 */ /* 0x000fe200000006ff */
[----:B------:R1:W-:Y:S01]  /*29a0*/  @!P2 SYNCS.ARRIVE.TRANS64.RED RZ, [R3+URZ], R4 ;  /* 0x0000000403ffa9a7 */ /* 0x0003e200080004ff */
[----:B------:R-:W-:Y:S01]  /*29b0*/  UIADD3 UR6, UPT, UPT, UR6, 0x1, URZ ;  /* 0x0000000106067890 */ /* 0x000fe2000fffe0ff */
[----:B------:R-:W-:-:S03]  /*29c0*/  VIADD R8, R8, 0x1 ;  /* 0x0000000108087836 */ /* 0x000fc60000000000 */
[----:B------:R-:W-:Y:S02]  /*29d0*/  UISETP.NE.AND UP0, UPT, UR6, 0x2, UPT ;  /* 0x000000020600788c */ /* 0x000fe4000bf05270 */
[----:B------:R-:W-:Y:S06]  /*29e0*/  UGETNEXTWORKID.BROADCAST [UR4], [UR5] ;  /* 0x00000000040073ca */ /* 0x000fec0008000100 */
[----:B------:R-:W-:Y:S01]  /*29f0*/  USEL UR4, URZ, 0x1, UP0 ;  /* 0x00000001ff047887 */ /* 0x000fe20008000000 */
[----:B------:R-:W-:Y:S01]  /*2a00*/  ISETP.NE.AND P0, PT, R8, 0x2, PT ;  /* 0x000000020800780c */ /* 0x000fe20003f05270 */
[----:B------:R-:W-:Y:S01]  /*2a10*/  USEL UR6, UR6, URZ, UP0 ;  /* 0x000000ff06067287 */ /* 0x000fe20008000000 */
[----:B------:R-:W2:Y:S03]  /*2a20*/  SYNCS.PHASECHK.TRANS64.TRYWAIT P1, [R0+URZ+0xb0], R5 ;  /* 0x0000b005000075a7 */ /* 0x000ea600080211ff */
[----:B------:R-:W-:Y:S01]  /*2a30*/  LOP3.LUT R12, R12, UR4, RZ, 0x3c, !PT ;  /* 0x000000040c0c7c12 */ /* 0x000fe2000f8e3cff */
[----:B-12---:R-:W-:Y:S07]  /*2a40*/  @!P1 BRA `(.L_x_47) ;  /* 0x0000004c00b09947 */ /* 0x006fee0003800000 */
.L_x_130:
[C---:B------:R-:W-:Y:S01]  /*2a50*/  LEA R4, R11.reuse, UR37, 0x4 ;  /* 0x000000250b047c11 */ /* 0x040fe2000f8e20ff */
[----:B-1----:R-:W-:Y:S01]  /*2a60*/  VIADD R0, R0, 0xc0 ;  /* 0x000000c000007836 */ /* 0x002fe20000000000 */
[----:B------:R-:W-:Y:S01]  /*2a70*/  SEL R8, R8, RZ, P0 ;  /* 0x000000ff08087207 */ /* 0x000fe20000000000 */
[----:B------:R-:W-:-:S03]  /*2a80*/  VIADD R11, R11, 0x1 ;  /* 0x000000010b0b7836 */ /* 0x000fc60000000000 */
[----:B------:R-:W1:Y:S01]  /*2a90*/  LDS.128 R4, [R4+0x140] ;  /* 0x0001400004047984 */ /* 0x000e620000000c00 */
[----:B------:R-:W-:Y:S02]  /*2aa0*/  PRMT R0, RZ, 0x654, R0 ;  /* 0x00000654ff007816 */ /* 0x000fe40000000000 */
[C---:B------:R-:W-:Y:S01]  /*2ab0*/  ISETP.NE.AND P1, PT, R11.reuse, 0x2, PT ;  /* 0x000000020b00780c */ /* 0x040fe20003f25270 */
[----:B------:R-:W-:Y:S01]  /*2ac0*/  @!PT LDS RZ, [RZ] ;  /* 0x00000000fffff984 */ /* 0x000fe20000000800 */
[----:B------:R-:W-:Y:S01]  /*2ad0*/  @!PT LDS RZ, [RZ] ;  /* 0x00000000fffff984 */ /* 0x000fe20000000800 */
[----:B------:R-:W-:Y:S01]  /*2ae0*/  @!PT LDS RZ, [RZ] ;  /* 0x00000000fffff984 */ /* 0x000fe20000000800 */
[----:B------:R-:W-:Y:S01]  /*2af0*/  @!PT LDS RZ, [RZ] ;  /* 0x00000000fffff984 */ /* 0x000fe20000000800 */
[----:B------:R2:W-:Y:S06]  /*2b00*/  MEMBAR.ALL.CTA ;  /* 0x0000000000007992 */ /* 0x0005ec0000008000 */
[----:B--2---:R-:W2:Y:S01]  /*2b10*/  FENCE.VIEW.ASYNC.S ;  /* 0x00000000000073c6 */ /* 0x004ea20000000000 */
[----:B------:R-:W-:Y:S01]  /*2b20*/  SEL R11, R11, RZ, P1 ;  /* 0x000000ff0b0b7207 */ /* 0x000fe20000800000 */
[----:B--2---:R2:W-:Y:S01]  /*2b30*/  SYNCS.ARRIVE.TRANS64.RED.A1T0 RZ, [R0+URZ], RZ ;  /* 0x000000ff00ff79a7 */ /* 0x0045e200081004ff */
[----:B-1----:R-:W-:-:S02]  /*2b40*/  LOP3.LUT P3, RZ, R6, 0x1, RZ, 0xc0, !PT ;  /* 0x0000000106ff7812 */ /* 0x002fc4000786c0ff */
[----:B------:R-:W-:-:S04]  /*2b50*/  SEL R5, RZ, 0x1, P1 ;  /* 0x00000001ff057807 */ /* 0x000fc80000800000 */
[----:B------:R-:W-:Y:S02]  /*2b60*/  LOP3.LUT R10, R10, R5, RZ, 0x3c, !PT ;  /* 0x000000050a0a7212 */ /* 0x000fe400078e3cff */
[----:B--2---:R-:W-:-:S04]  /*2b70*/  SEL R0, RZ, 0x1, P0 ;  /* 0x00000001ff007807 */ /* 0x004fc80000000000 */
[----:B------:R-:W-:Y:S01]  /*2b80*/  LOP3.LUT R9, R9, R0, RZ, 0x3c, !PT ;  /* 0x0000000009097212 */ /* 0x000fe200078e3cff */
[----:B------:R-:W-:Y:S06]  /*2b90*/  @P3 BRA `(.L_x_48) ;  /* 0xfffffffc002c3947 */ /* 0x000fec000383ffff */
[----:B------:R-:W-:Y:S01]  /*2ba0*/  ULEA UR5, UR6, UR37, 0x3 ;  /* 0x0000002506057291 */ /* 0x000fe2000f8e18ff */
[----:B------:R-:W-:-:S08]  /*2bb0*/  SHF.L.U32 R3, R12, 0x1f, RZ ;  /* 0x0000001f0c037819 */ /* 0x000fd000000006ff */
[----:B------:R-:W1:Y:S02]  /*2bc0*/  SYNCS.PHASECHK.TRANS64 P0, [UR5+0xc0], R3 ;  /* 0x0000c003ff0075a7 */ /* 0x000e640008001005 */
[----:B-1----:R-:W-:Y:S05]  /*2bd0*/  @P0 BRA `(.L_x_49) ;  /* 0x0000000000080947 */ /* 0x002fea0003800000 */
[----:B------:R-:W1:Y:S02]  /*2be0*/  SYNCS.PHASECHK.TRANS64.TRYWAIT P0, [UR5+0xc0], R3 ;  /* 0x0000c003ff0075a7 */ /* 0x000e640008001105 */
[----:B-1----:R-:W-:Y:S05]  /*2bf0*/  @!P0 BRA `(.L_x_50) ;  /* 0x0000004c00588947 */ /* 0x002fea0003800000 */
.L_x_49:
[----:B------:R-:W-:-:S04]  /*2c00*/  UIADD3 UR4, UPT, UPT, UR6, 0x1, URZ ;  /* 0x0000000106047890 */ /* 0x000fc8000fffe0ff */
[----:B------:R-:W-:-:S04]  /*2c10*/  UISETP.NE.AND UP0, UPT, UR4, 0x2, UPT ;  /* 0x000000020400788c */ /* 0x000fc8000bf05270 */
[----:B------:R-:W-:Y:S02]  /*2c20*/  USEL UR7, URZ, 0x1, UP0 ;  /* 0x00000001ff077887 */ /* 0x000fe40008000000 */
[----:B------:R-:W-:-:S04]  /*2c30*/  USEL UR4, UR4, URZ, UP0 ;  /* 0x000000ff04047287 */ /* 0x000fc80008000000 */
[----:B------:R-:W-:Y:S01]  /*2c40*/  ULEA UR4, UR4, UR37, 0x3 ;  /* 0x0000002504047291 */ /* 0x000fe2000f8e18ff */
[----:B-1----:R-:W-:-:S04]  /*2c50*/  LOP3.LUT R3, R12, UR7, RZ, 0x3c, !PT ;  /* 0x000000070c037c12 */ /* 0x002fc8000f8e3cff */
[----:B------:R-:W-:-:S04]  /*2c60*/  SHF.L.U32 R0, R3, 0x1f, RZ ;  /* 0x0000001f03007819 */ /* 0x000fc800000006ff */
[----:B------:R-:W1:Y:S02]  /*2c70*/  SYNCS.PHASECHK.TRANS64 P0, [UR4+0xc0], R0 ;  /* 0x0000c000ff0075a7 */ /* 0x000e640008001004 */
[----:B-1----:R-:W-:Y:S05]  /*2c80*/  @P0 EXIT ;  /* 0x000000000000094d */ /* 0x002fea0003800000 */
[----:B------:R-:W-:Y:S02]  /*2c90*/  SHF.L.U32 R3, R3, 0x1f, RZ ;  /* 0x0000001f03037819 */ /* 0x000fe400000006ff */
[----:B------:R-:W-:-:S07]  /*2ca0*/  MOV R0, UR4 ;  /* 0x0000000400007c02 */ /* 0x000fce0008000f00 */
.L_x_51:
[----:B-1----:R1:W2:Y:S02]  /*2cb0*/  SYNCS.PHASECHK.TRANS64.TRYWAIT P0, [R0+URZ+0xc0], R3 ;  /* 0x0000c003000075a7 */ /* 0x0022a400080011ff */
[----:B--2---:R-:W-:Y:S05]  /*2cc0*/  @!P0 NANOSLEEP.SYNCS 0x989680 ;  /* 0x009896800000895d */ /* 0x004fea0003900000 */
[----:B------:R-:W2:Y:S02]  /*2cd0*/  @!P0 SYNCS.PHASECHK.TRANS64 P0, [R0+URZ+0xc0], R3 ;  /* 0x0000c003000085a7 */ /* 0x000ea400080010ff */
[----:B--2---:R-:W-:Y:S05]  /*2ce0*/  @P0 EXIT ;  /* 0x000000000000094d */ /* 0x004fea0003800000 */
[----:B------:R-:W-:Y:S05]  /*2cf0*/  BRA `(.L_x_51) ;  /* 0xfffffffc00ec7947 */ /* 0x000fea000383ffff */
.L_x_44:
[----:B------:R-:W-:-:S09]  /*2d00*/  UISETP.NE.AND UP1, UPT, UR8, URZ, UPT ;  /* 0x000000ff0800728c */ /* 0x000fd2000bf25270 */
[----:B------:R-:W-:Y:S05]  /*2d10*/  BRA.U UP1, `(.L_x_52) ;  /* 0x0000000d01cc7547 */ /* 0x000fea000b800000 */
[----:B------:R-:W-:Y:S01]  /*2d20*/  UMOV UR4, 0x40 ;  /* 0x0000004000047882 */ /* 0x000fe20000000000 */
[----:B------:R-:W-:Y:S01]  /*2d30*/  NOP ;  /* 0x0000000000007918 */ /* 0x000fe20000000000 */
[----:B------:R-:W-:Y:S01]  /*2d40*/  ULEA UR4, UR37, UR4, 0x18 ;  /* 0x0000000425047291 */ /* 0x000fe2000f8ec0ff */
[----:B------:R-:W-:Y:S02]  /*2d50*/  UMOV UR5, 0x400 ;  /* 0x0000040000057882 */ /* 0x000fe40000000000 */
[----:B------:R-:W-:-:S06]  /*2d60*/  ULEA UR37, UR37, UR5, 0x18 ;  /* 0x0000000525257291 */ /* 0x000fcc000f8ec0ff */
[----:B------:R-:W1:Y:S02]  /*2d70*/  LDS.U8 R0, [UR4+0x1c] ;  /* 0x00001c04ff007984 */ /* 0x000e640008000000 */
[----:B-1----:R-:W-:-:S13]  /*2d80*/  ISETP.NE.AND P0, PT, R0, RZ, PT ;  /* 0x000000ff0000720c */ /* 0x002fda0003f05270 */
[----:B------:R-:W-:Y:S05]  /*2d90*/  @P0 BRA `(.L_x_53) ;  /* 0x0000000000580947 */ /* 0x000fea0003800000 */
[----:B------:R-:W-:-:S13]  /*2da0*/  ELECT P0, URZ, PT ;  /* 0x0000000000ff782f */ /* 0x000fda0003800000 */
[----:B------:R-:W-:Y:S05]  /*2db0*/  @!P0 BRA `(.L_x_54) ;  /* 0x0000000000608947 */ /* 0x000fea0003800000 */
[----:B------:R-:W-:Y:S01]  /*2dc0*/  UMOV UR5, 0x10 ;  /* 0x0000001000057882 */ /* 0x000fe20000000000 */
[----:B------:R-:W-:Y:S01]  /*2dd0*/  HFMA2 R0, -RZ, RZ, 0, 5.9604644775390625e-08 ;  /* 0x00000001ff007431 */ /* 0x000fe200000001ff */
[----:B------:R-:W-:-:S03]  /*2de0*/  MOV R2, 0xffff ;  /* 0x0000ffff00027802 */ /* 0x000fc60000000f00 */
[----:B------:R-:W-:Y:S04]  /*2df0*/  DEPBAR.LE SB1, 0x36 ;  /* 0x00009d800000791a */ /* 0x000fe80000000000 */
[----:B------:R-:W1:Y:S02]  /*2e00*/  UTCATOMSWS.FIND_AND_SET.ALIGN UP0, UR5, UR5 ;  /* 0x00000005000575e3 */ /* 0x000e640008000800 */
[----:B-1----:R-:W-:Y:S01]  /*2e10*/  MOV R3, UR5 ;  /* 0x0000000500037c02 */ /* 0x002fe20008000f00 */
[----:B------:R-:W-:Y:S06]  /*2e20*/  BRA.U UP0, `(.L_x_55) ;  /* 0x0000000100187547 */ /* 0x000fec000b800000 */
.L_x_56:
[----:B------:R-:W-:Y:S05]  /*2e30*/  NANOSLEEP 0x64 ;  /* 0x000000640000795d */ /* 0x000fea0003800000 */
[----:B------:R-:W-:-:S05]  /*2e40*/  UMOV UR5, 0x10 ;  /* 0x0000001000057882 */ /* 0x000fca0000000000 */
[----:B------:R-:W-:Y:S04]  /*2e50*/  DEPBAR.LE SB1, 0x36 ;  /* 0x00009d800000791a */ /* 0x000fe80000000000 */
[----:B------:R-:W1:Y:S02]  /*2e60*/  UTCATOMSWS.FIND_AND_SET.ALIGN UP0, UR5, UR5 ;  /* 0x00000005000575e3 */ /* 0x000e640008000800 */
[----:B-1----:R-:W-:Y:S01]  /*2e70*/  MOV R3, UR5 ;  /* 0x0000000500037c02 */ /* 0x002fe20008000f00 */
[----:B------:R-:W-:Y:S05]  /*2e80*/  BRA.U !UP0, `(.L_x_56) ;  /* 0xfffffffd08e87547 */ /* 0x000fea000b83ffff */
.L_x_55:
[-C--:B------:R-:W-:Y:S02]  /*2e90*/  SHF.L.U32 R2, R2, R3.reuse, RZ ;  /* 0x0000000302027219 */ /* 0x080fe400000006ff */
[----:B------:R-:W-:Y:S01]  /*2ea0*/  SHF.L.U32 R0, R0, R3, RZ ;  /* 0x0000000300007219 */ /* 0x000fe200000006ff */
[----:B------:R-:W-:Y:S02]  /*2eb0*/  IMAD.SHL.U32 R3, R3, 0x20, RZ ;  /* 0x0000002003037824 */ /* 0x000fe400078e00ff */
[----:B------:R1:W-:Y:S04]  /*2ec0*/  ATOMS.OR RZ, [UR4+0x14], R2 ;  /* 0x00001402ffff798c */ /* 0x0003e8000b000004 */
[----:B------:R1:W-:Y:S04]  /*2ed0*/  ATOMS.OR RZ, [UR4+0x18], R0 ;  /* 0x00001800ffff798c */ /* 0x0003e8000b000004 */
[----:B------:R1:W-:Y:S01]  /*2ee0*/  STS [UR37+0x160], R3 ;  /* 0x00016003ff007988 */ /* 0x0003e20008000825 */
[----:B------:R-:W-:Y:S05]  /*2ef0*/  BRA `(.L_x_54) ;  /* 0x0000000000107947 */ /* 0x000fea0003800000 */
.L_x_53:
[----:B------:R-:W-:Y:S02]  /*2f00*/  MOV R0, 0xffffffff ;  /* 0xffffffff00007802 */ /* 0x000fe40000000f00 */
[----:B------:R-:W-:-:S03]  /*2f10*/  MOV R2, 0x2f40 ;  /* 0x00002f4000027802 */ /* 0x000fc60000000f00 */
[----:B------:R1:W-:Y:S04]  /*2f20*/  STS [UR37+0x160], R0 ;  /* 0x00016000ff007988 */ /* 0x0003e80008000825 */
[----:B-1-3-5:R-:W-:Y:S05]  /*2f30*/  CALL.REL.NOINC `($__internal_1_$__cuda_sm10x_tcgen05_guardrail_trap_phase_invalid_during_alloc) ;  /* 0x0000005000147944 */ /* 0x02afea0003c00000 */
.L_x_54:
[----:B------:R-:W-:Y:S05]  /*2f40*/  WARPSYNC.ALL ;  /* 0x0000000000007948 */ /* 0x000fea0003800000 */
[----:B------:R-:W2:Y:S01]  /*2f50*/  S2UR UR5, SR_CgaCtaId ;  /* 0x00000000000579c3 */ /* 0x000ea20000008800 */
[----:B------:R-:W-:Y:S01]  /*2f60*/  UMOV UR4, 0x400 ;  /* 0x0000040000047882 */ /* 0x000fe20000000000 */
[----:B------:R-:W-:-:S06]  /*2f70*/  NOP ;  /* 0x0000000000007918 */ /* 0x000fcc0000000000 */
[----:B------:R-:W-:Y:S06]  /*2f80*/  BAR.ARV 0x6, 0xa0 ;  /* 0x0182800000007b1d */ /* 0x000fec0000002000 */
[----:B------:R-:W4:Y:S01]  /*2f90*/  LDCU UR7, c[0x0][0x38c] ;  /* 0x00007180ff0777ac */ /* 0x000f220008000800 */
[----:B------:R-:W-:Y:S01]  /*2fa0*/  IMAD.MOV.U32 R11, RZ, RZ, 0x1 ;  /* 0x00000001ff0b7424 */ /* 0x000fe200078e00ff */
[----:B------:R-:W-:Y:S01]  /*2fb0*/  CS2R R8, SRZ ;  /* 0x0000000000087805 */ /* 0x000fe2000001ff00 */
[----:B------:R-:W-:Y:S01]  /*2fc0*/  IMAD.MOV.U32 R10, RZ, RZ, RZ ;  /* 0x000000ffff0a7224 */ /* 0x000fe200078e00ff */
[----:B------:R-:W3:Y:S01]  /*2fd0*/  LDCU UR6, c[0x0][0x38c] ;  /* 0x00007180ff0677ac */ /* 0x000ee20008000800 */
[----:B------:R-:W-:Y:S01]  /*2fe0*/  UMOV UR15, URZ ;  /* 0x000000ff000f7c82 */ /* 0x000fe20008000000 */
[----:B------:R-:W-:Y:S01]  /*2ff0*/  UMOV UR14, URZ ;  /* 0x000000ff000e7c82 */ /* 0x000fe20008000000 */
[----:B--2---:R-:W-:Y:S01]  /*3000*/  ULEA UR5, UR5, UR4, 0x18 ;  /* 0x0000000405057291 */ /* 0x004fe2000f8ec0ff */
[----:B------:R-:W-:Y:S01]  /*3010*/  UMOV UR24, 0x0 ;  /* 0x0000000000187882 */ /* 0x000fe20000000000 */
[----:B------:R-:W-:-:S02]  /*3020*/  UMOV UR25, 0x4200010 ;  /* 0x0420001000197882 */ /* 0x000fc40000000000 */
[----:B------:R-:W-:Y:S02]  /*3030*/  UIADD3 UR10, UPT, UPT, UR5, 0x4400, URZ ;  /* 0x00004400050a7890 */ /* 0x000fe4000fffe0ff */
[----:B------:R-:W-:Y:S02]  /*3040*/  UIADD3 UR11, UPT, UPT, UR5, 0x14400, URZ ;  /* 0x00014400050b7890 */ /* 0x000fe4000fffe0ff */
[----:B----4-:R-:W-:Y:S01]  /*3050*/  UIADD3 UR7, UPT, UPT, UR7, 0x7f, URZ ;  /* 0x0000007f07077890 */ /* 0x010fe2000fffe0ff */
[----:B-1----:R-:W1:Y:S01]  /*3060*/  LDS R0, [UR5+0x160] ;  /* 0x00016005ff007984 */ /* 0x002e620008000800 */
[----:B------:R-:W-:Y:S02]  /*3070*/  USHF.R.U32.HI UR10, URZ, 0x4, UR10 ;  /* 0x00000004ff0a7899 */ /* 0x000fe4000801160a */
[----:B------:R-:W-:Y:S02]  /*3080*/  USHF.R.S32.HI UR4, URZ, 0x1f, UR7 ;  /* 0x0000001fff047899 */ /* 0x000fe40008011407 */
[----:B------:R-:W-:-:S02]  /*3090*/  USHF.R.U32.HI UR11, URZ, 0x4, UR11 ;  /* 0x00000004ff0b7899 */ /* 0x000fc4000801160b */
[----:B------:R-:W-:Y:S02]  /*30a0*/  ULEA.HI UR4, UR4, UR7, URZ, 0x7 ;  /* 0x0000000704047291 */ /* 0x000fe4000f8f38ff */
[----:B------:R-:W-:Y:S02]  /*30b0*/  ULOP3.LUT UR10, UR10, 0x3fff, URZ, 0xc0, !UPT ;  /* 0x00003fff0a0a7892 */ /* 0x000fe4000f8ec0ff */
[----:B------:R-:W-:Y:S02]  /*30c0*/  USHF.R.S32.HI UR4, URZ, 0x7, UR4 ;  /* 0x00000007ff047899 */ /* 0x000fe40008011404 */
[----:B------:R-:W-:Y:S02]  /*30d0*/  ULOP3.LUT UR11, UR11, 0x3fff, URZ, 0xc0, !UPT ;  /* 0x00003fff0b0b7892 */ /* 0x000fe4000f8ec0ff */
[----:B------:R-:W-:Y:S01]  /*30e0*/  UISETP.LT.AND UP0, UPT, UR4, 0x1, UPT ;  /* 0x000000010400788c */ /* 0x000fe2000bf01270 */
[----:B------:R-:W-:Y:S01]  /*30f0*/  UMOV UR22, 0x0 ;  /* 0x0000000000167882 */ /* 0x000fe20000000000 */
[----:B------:R-:W-:-:S02]  /*3100*/  UMOV UR23, 0x4200010 ;  /* 0x0420001000177882 */ /* 0x000fc40000000000 */
[----:B------:R-:W-:Y:S02]  /*3110*/  USEL UR9, UR4, 0x1, !UP0 ;  /* 0x0000000104097887 */ /* 0x000fe4000c000000 */
[----:B------:R-:W-:Y:S02]  /*3120*/  ULOP3.LUT UR10, UR10, 0x10000, URZ, 0xfc, !UPT ;  /* 0x000100000a0a7892 */ /* 0x000fe4000f8efcff */
[----:B------:R-:W-:Y:S02]  /*3130*/  ULOP3.LUT UR11, UR11, 0x10000, URZ, 0xfc, !UPT ;  /* 0x000100000b0b7892 */ /* 0x000fe4000f8efcff */
[----:B------:R-:W-:Y:S02]  /*3140*/  UIADD3 UR9, UPT, UPT, -UR9, URZ, URZ ;  /* 0x000000ff09097290 */ /* 0x000fe4000fffe1ff */
[----:B---3--:R-:W-:Y:S01]  /*3150*/  UISETP.GE.AND UP3, UPT, UR6, 0x1, UPT ;  /* 0x000000010600788c */ /* 0x008fe2000bf66270 */
[----:B------:R-:W-:Y:S01]  /*3160*/  UMOV UR20, 0x0 ;  /* 0x0000000000147882 */ /* 0x000fe20000000000 */
[----:B------:R-:W-:Y:S01]  /*3170*/  UMOV UR21, 0x4200010 ;  /* 0x0420001000157882 */ /* 0x000fe20000000000 */
[----:B------:R-:W-:Y:S01]  /*3180*/  UMOV UR18, 0x0 ;  /* 0x0000000000127882 */ /* 0x000fe20000000000 */
[----:B------:R-:W-:Y:S01]  /*3190*/  UMOV UR19, 0x4200010 ;  /* 0x0420001000137882 */ /* 0x000fe20000000000 */
[----:B-1----:R-:W-:-:S15]  /*31a0*/  R2UR UR16, R0 ;  /* 0x00000000001072ca */ /* 0x002fde00000e0000 */
.L_x_63:
[----:B------:R-:W-:Y:S02]  /*31b0*/  LEA R0, R10, UR5, 0x3 ;  /* 0x000000050a007c11 */ /* 0x000fe4000f8e18ff */
[----:B------:R-:W-:Y:S02]  /*31c0*/  SHF.L.U32 R5, R9, 0x1f, RZ ;  /* 0x0000001f09057819 */ /* 0x000fe400000006ff */
[----:B------:R-:W-:Y:S01]  /*31d0*/  PLOP3.LUT P0, PT, PT, PT, UP3, 0x80, 0x8 ;  /* 0x000000000008781c */ /* 0x000fe20003f0f038 */
[----:B------:R-:W-:Y:S01]  /*31e0*/  VIADD R3, R0, 0xc0 ;  /* 0x000000c000037836 */ /* 0x000fe20000000000 */
[----:B-1----:R-:W1:Y:S02]  /*31f0*/  SYNCS.PHASECHK.TRANS64.TRYWAIT P1, [R0+URZ+0xb0], R5 ;  /* 0x0000b005000075a7 */ /* 0x002e6400080211ff */
[----:B-1-3--:R-:W-:Y:S09]  /*3200*/  @!P1 BRA `(.L_x_57) ;  /* 0x0000004400ec9947 */ /* 0x00aff20003800000 */
.L_x_132:
[----:B------:R-:W-:Y:S01]  /*3210*/  LEA R4, R10, UR5, 0x4 ;  /* 0x000000050a047c11 */ /* 0x000fe2000f8e20ff */
[----:B------:R-:W-:Y:S01]  /*3220*/  @UP3 ULEA UR6, UR14, UR5, 0x3 ;  /* 0x000000050e063291 */ /* 0x000fe2000f8e18ff */
[----:B------:R-:W-:Y:S01]  /*3230*/  PLOP3.LUT P2, PT, PT, PT, PT, 0x80, 0x8 ;  /* 0x000000000008781c */ /* 0x000fe20003f4f070 */
[----:B------:R-:W-:Y:S01]  /*3240*/  ULEA UR7, UR15, UR5, 0x3 ;  /* 0x000000050f077291 */ /* 0x000fe2000f8e18ff */
[----:B------:R-:W-:Y:S02]  /*3250*/  PRMT R3, RZ, 0x654, R3 ;  /* 0x00000654ff037816 */ /* 0x000fe40000000003 */
[----:B-1----:R-:W1:Y:S01]  /*3260*/  LDS.128 R4, [R4+0x140] ;  /* 0x0001400004047984 */ /* 0x002e620000000c00 */
[----:B------:R-:W-:Y:S02]  /*3270*/  @P0 SHF.L.U32 R2, R8, 0x1f, RZ ;  /* 0x0000001f08020819 */ /* 0x000fe400000006ff */
[----:B------:R-:W-:Y:S01]  /*3280*/  SHF.L.U32 R0, R11, 0x1f, RZ ;  /* 0x0000001f0b007819 */ /* 0x000fe200000006ff */
[----:B------:R-:W-:Y:S01]  /*3290*/  @!PT LDS RZ, [RZ] ;  /* 0x00000000fffff984 */ /* 0x000fe20000000800 */
[----:B------:R-:W-:Y:S01]  /*32a0*/  @!PT LDS RZ, [RZ] ;  /* 0x00000000fffff984 */ /* 0x000fe20000000800 */
[----:B------:R-:W-:Y:S01]  /*32b0*/  @!PT LDS RZ, [RZ] ;  /* 0x00000000fffff984 */ /* 0x000fe20000000800 */
[----:B------:R-:W-:Y:S01]  /*32c0*/  @!PT LDS RZ, [RZ] ;  /* 0x00000000fffff984 */ /* 0x000fe20000000800 */
[----:B------:R2:W-:Y:S06]  /*32d0*/  MEMBAR.ALL.CTA ;  /* 0x0000000000007992 */ /* 0x0005ec0000008000 */
[----:B--2---:R-:W2:Y:S02]  /*32e0*/  FENCE.VIEW.ASYNC.S ;  /* 0x00000000000073c6 */ /* 0x004ea40000000000 */
[----:B--2---:R2:W-:Y:S01]  /*32f0*/  SYNCS.ARRIVE.TRANS64.RED.A1T0 RZ, [R3+URZ], RZ ;  /* 0x000000ff03ff79a7 */ /* 0x0045e200081004ff */
[----:B------:R2:W3:Y:S01]  /*3300*/  @P0 SYNCS.PHASECHK.TRANS64.TRYWAIT P2, [UR6], R2 ;  /* 0x00000002ff0005a7 */ /* 0x0004e20008041106 */
[----:B------:R-:W-:Y:S01]  /*3310*/  ULEA.HI UR6, UR15, UR15, URZ, 0x1 ;  /* 0x0000000f0f067291 */ /* 0x000fe2000f8f08ff */
[----:B-1----:R-:W-:-:S03]  /*3320*/  LOP3.LUT P1, RZ, R6, 0x1, RZ, 0xc0, !PT ;  /* 0x0000000106ff7812 */ /* 0x002fc6000782c0ff */
[----:B------:R-:W-:Y:S02]  /*3330*/  USHF.L.U32 UR8, UR6, 0x6, URZ ;  /* 0x0000000606087899 */ /* 0x000fe400080006ff */
[----:B------:R-:W-:Y:S02]  /*3340*/  ULOP3.LUT UR6, UR6, 0xffe, URZ, 0xc0, !UPT ;  /* 0x00000ffe06067892 */ /* 0x000fe4000f8ec0ff */
[----:B------:R-:W-:Y:S02]  /*3350*/  ULOP3.LUT UR8, UR8, 0xffffff80, URZ, 0xc0, !UPT ;  /* 0xffffff8008087892 */ /* 0x000fe4000f8ec0ff */
[----:B------:R-:W-:Y:S02]  /*3360*/  UIADD3 UR6, UPT, UPT, -UR6, UR15, URZ ;  /* 0x0000000f06067290 */ /* 0x000fe4000fffe1ff */
[----:B------:R-:W-:Y:S01]  /*3370*/  UIADD3 UR8, UPT, UPT, UR16, UR8, URZ ;  /* 0x0000000810087290 */ /* 0x000fe2000fffe0ff */
[----:B------:R-:W1:Y:S03]  /*3380*/  SYNCS.PHASECHK.TRANS64.TRYWAIT P0, [UR7+0xf0], R0 ;  /* 0x0000f000ff0075a7 */ /* 0x000e660008001107 */
[----:B------:R-:W-:Y:S01]  /*3390*/  ULEA UR8, UR6, UR8, 0x14 ;  /* 0x0000000806087291 */ /* 0x000fe2000f8ea0ff */
[----:B-123--:R-:W-:Y:S11]  /*33a0*/  @!P0 BRA `(.L_x_58) ;  /* 0x0000004400988947 */ /* 0x00eff60003800000 */
.L_x_134:
[----:B------:R-:W-:Y:S01]  /*33b0*/  IADD3 R10, PT, PT, R10, 0x1, RZ ;  /* 0x000000010a0a7810 */ /* 0x000fe20007ffe0ff */
[----:B------:R-:W-:Y:S06]  /*33c0*/  BRA.U !UP3, `(.L_x_59) ;  /* 0x000000010bc07547 */ /* 0x000fec000b800000 */
[----:B------:R-:W-:Y:S01]  /*33d0*/  UPLOP3.LUT UP4, UPT, UPT, UPT, UPT, 0x40, 0x4 ;  /* 0x000000000004789c */ /* 0x000fe20003f8e870 */
[----:B------:R-:W-:Y:S01]  /*33e0*/  UMOV UR13, UR9 ;  /* 0x00000009000d7c82 */ /* 0x000fe20008000000 */
[----:B------:R-:W-:Y:S01]  /*33f0*/  UMOV UR12, UR4 ;  /* 0x00000004000c7c82 */ /* 0x000fe20008000000 */
[----:B------:R-:W-:-:S08]  /*3400*/  UMOV UR17, UR14 ;  /* 0x0000000e00117c82 */ /* 0x000fd00008000000 */
.L_x_62:
[----:B------:R-:W-:Y:S02]  /*3410*/  UIADD3 UR13, UPT, UPT, UR13, 0x1, URZ ;  /* 0x000000010d0d7890 */ /* 0x000fe4000fffe0ff */
[----:B--2---:R-:W-:Y:S02]  /*3420*/  ULEA UR6, UR17, UR5, 0x3 ;  /* 0x0000000511067291 */ /* 0x004fe4000f8e18ff */
[----:B------:R-:W-:Y:S01]  /*3430*/  UISETP.NE.AND UP0, UPT, UR13, URZ, UPT ;  /* 0x000000ff0d00728c */ /* 0x000fe2000bf05270 */
[----:B---3--:R-:W-:Y:S10]  /*3440*/  @P2 BRA `(.L_x_60) ;  /* 0x00000000000c2947 */ /* 0x008ff40003800000 */
[----:B-1----:R-:W-:Y:S04]  /*3450*/  SHF.L.U32 R3, R8, 0x1f, RZ ;  /* 0x0000001f08037819 */ /* 0x002fe800000006ff */
[----:B------:R-:W1:Y:S02]  /*3460*/  SYNCS.PHASECHK.TRANS64.TRYWAIT P0, [UR6], R3 ;  /* 0x00000003ff0075a7 */ /* 0x000e640008001106 */
[----:B-1----:R-:W-:Y:S05]  /*3470*/  @!P0 BRA `(.L_x_61) ;  /* 0x00000044007c8947 */ /* 0x002fea0003800000 */
.L_x_60:
[----:B------:R-:W-:Y:S01]  /*3480*/  UISETP.NE.AND UP1, UPT, UR12, 0x1, UPT ;  /* 0x000000010c00788c */ /* 0x000fe2000bf25270 */
[----:B------:R-:W-:Y:S01]  /*3490*/  PLOP3.LUT P2, PT, PT, PT, PT, 0x80, 0x8 ;  /* 0x000000000008781c */ /* 0x000fe20003f4f070 */
[----:B------:R-:W-:Y:S02]  /*34a0*/  UIADD3 UR14, UPT, UPT, UR17, 0x1, URZ ;  /* 0x00000001110e7890 */ /* 0x000fe4000fffe0ff */
[----:B------:R-:W-:Y:S02]  /*34b0*/  ULEA UR28, UR17, UR11, 0xa ;  /* 0x0000000b111c7291 */ /* 0x000fe4000f8e50ff */
[----:B------:R-:W-:Y:S01]  /*34c0*/  UISETP.NE.AND UP2, UPT, UR14, 0x8, UPT ;  /* 0x000000080e00788c */ /* 0x000fe2000bf45270 */
[----:B------:R-:W-:Y:S01]  /*34d0*/  PLOP3.LUT P0, PT, PT, PT, UP1, 0x80, 0x8 ;  /* 0x000000000008781c */ /* 0x000fe20003f0f018 */
[----:B------:R-:W-:Y:S02]  /*34e0*/  UIADD3 UR40, UPT, UPT, UR28, 0x2, URZ ;  /* 0x000000021c287890 */ /* 0x000fe4000fffe0ff */
[----:B------:R-:W-:Y:S02]  /*34f0*/  USEL UR27, URZ, 0x1, UP2 ;  /* 0x00000001ff1b7887 */ /* 0x000fe40009000000 */
[----:B------:R-:W-:Y:S02]  /*3500*/  USEL UR14, UR14, URZ, UP2 ;  /* 0x000000ff0e0e7287 */ /* 0x000fe40009000000 */
[----:B------:R-:W-:Y:S02]  /*3510*/  UIADD3 UR36, UPT, UPT, UR28, 0x4, URZ ;  /* 0x000000041c247890 */ /* 0x000fe4000fffe0ff */
[----:B------:R-:W-:Y:S01]  /*3520*/  @UP1 ULEA UR26, UR14, UR5, 0x3 ;  /* 0x000000050e1a1291 */ /* 0x000fe2000f8e18ff */
[----:B------:R-:W-:Y:S01]  /*3530*/  LOP3.LUT R8, R8, UR27, RZ, 0x3c, !PT ;  /* 0x0000001b08087c12 */ /* 0x000fe2000f8e3cff */
[----:B------:R-:W-:Y:S02]  /*3540*/  UIADD3 UR32, UPT, UPT, UR28, 0x6, URZ ;  /* 0x000000061c207890 */ /* 0x000fe4000fffe0ff */
[----:B------:R-:W-:Y:S01]  /*3550*/  UIADD3 UR6, UPT, UPT, UR6, 0x40, URZ ;  /* 0x0000004006067890 */ /* 0x000fe2000fffe0ff */
[----:B-1----:R-:W-:Y:S01]  /*3560*/  @P0 SHF.L.U32 R0, R8, 0x1f, RZ ;  /* 0x0000001f08000819 */ /* 0x002fe200000006ff */
[----:B------:R-:W-:Y:S01]  /*3570*/  UIADD3 UR12, UPT, UPT, UR12, -0x1, URZ ;  /* 0xffffffff0c0c7890 */ /* 0x000fe2000fffe0ff */
[----:B------:R-:W-:Y:S02]  /*3580*/  UMOV UR29, 0x40004040 ;  /* 0x40004040001d7882 */ /* 0x000fe40000000000 */
[----:B------:R2:W3:Y:S01]  /*3590*/  @P0 SYNCS.PHASECHK.TRANS64.TRYWAIT P2, [UR26], R0 ;  /* 0x00000000ff0005a7 */ /* 0x0004e2000804111a */
[----:B------:R-:W-:Y:S01]  /*35a0*/  ULEA UR26, UR17, UR10, 0x9 ;  /* 0x0000000a111a7291 */ /* 0x000fe2000f8e48ff */
[----:B------:R-:W-:Y:S01]  /*35b0*/  UMOV UR27, 0x40004040 ;  /* 0x40004040001b7882 */ /* 0x000fe20000000000 */
[----:B------:R-:W-:Y:S02]  /*35c0*/  UMOV UR41, 0x40004040 ;  /* 0x4000404000297882 */ /* 0x000fe40000000000 */
[----:B------:R-:W-:Y:S02]  /*35d0*/  UIADD3 UR38, UPT, UPT, UR26, 0x2, URZ ;  /* 0x000000021a267890 */ /* 0x000fe4000fffe0ff */
[----:B------:R-:W-:Y:S02]  /*35e0*/  UIADD3 UR34, UPT, UPT, UR26, 0x4, URZ ;  /* 0x000000041a227890 */ /* 0x000fe4000fffe0ff */
[----:B------:R-:W-:Y:S01]  /*35f0*/  UIADD3 UR30, UPT, UPT, UR26, 0x6, URZ ;  /* 0x000000061a1e7890 */ /* 0x000fe2000fffe0ff */
[----:B------:R2:W-:Y:S01]  /*3600*/  UTCQMMA gdesc[UR26], gdesc[UR28], tmem[UR8], tmem[UR24], idesc[UR25], UP4 ;  /* 0x00ff181c1a0075ea */ /* 0x0005e2000a000308 */
[----:B------:R-:W-:Y:S01]  /*3610*/  UPLOP3.LUT UP4, UPT, UPT, UPT, UPT, 0x80, 0x8 ;  /* 0x000000000008789c */ /* 0x000fe20003f8f070 */
[----:B------:R-:W-:Y:S01]  /*3620*/  UMOV UR39, 0x40004040 ;  /* 0x4000404000277882 */ /* 0x000fe20000000000 */
[----:B------:R-:W-:Y:S01]  /*3630*/  UMOV UR37, 0x40004040 ;  /* 0x4000404000257882 */ /* 0x000fe20000000000 */
[----:B------:R2:W-:Y:S01]  /*3640*/  UTCQMMA gdesc[UR38], gdesc[UR40], tmem[UR8], tmem[UR22], idesc[UR23], UPT ;  /* 0x00ff1628260075ea */ /* 0x0005e2000b800308 */
[----:B------:R-:W-:Y:S01]  /*3650*/  UMOV UR35, 0x40004040 ;  /* 0x4000404000237882 */ /* 0x000fe20000000000 */
[----:B------:R-:W-:Y:S01]  /*3660*/  UMOV UR33, 0x40004040 ;  /* 0x4000404000217882 */ /* 0x000fe20000000000 */
[----:B------:R-:W-:Y:S01]  /*3670*/  UMOV UR31, 0x40004040 ;  /* 0x40004040001f7882 */ /* 0x000fe20000000000 */
[----:B------:R2:W-:Y:S01]  /*3680*/  UTCQMMA gdesc[UR34], gdesc[UR36], tmem[UR8], tmem[UR20], idesc[UR21], UPT ;  /* 0x00ff1424220075ea */ /* 0x0005e2000b800308 */
[----:B------:R2:W-:Y:S01]  /*3690*/  UTCQMMA gdesc[UR30], gdesc[UR32], tmem[UR8], tmem[UR18], idesc[UR19], UPT ;  /* 0x00ff12201e0075ea */ /* 0x0005e2000b800308 */
[----:B------:R2:W-:Y:S01]  /*36a0*/  UTCBAR [UR6], URZ ;  /* 0x000000ff060073e9 */ /* 0x0005e200080000ff */
[----:B------:R-:W-:Y:S01]  /*36b0*/  UMOV UR17, UR14 ;  /* 0x0000000e00117c82 */ /* 0x000fe20008000000 */
[----:B------:R-:W-:Y:S05]  /*36c0*/  BRA.U UP0, `(.L_x_62) ;  /* 0xfffffffd00507547 */ /* 0x000fea000b83ffff */
.L_x_59:
[----:B------:R-:W-:Y:S01]  /*36d0*/  UIADD3 UR15, UPT, UPT, UR15, 0x1, URZ ;  /* 0x000000010f0f7890 */ /* 0x000fe2000fffe0ff */
[C---:B------:R-:W-:Y:S01]  /*36e0*/  ISETP.NE.AND P0, PT, R10.reuse, 0x2, PT ;  /* 0x000000020a00780c */ /* 0x040fe20003f05270 */
[----:B------:R-:W-:Y:S02]  /*36f0*/  UIADD3 UR7, UPT, UPT, UR7, 0xd0, URZ ;  /* 0x000000d007077890 */ /* 0x000fe4000fffe0ff */
[----:B------:R-:W-:Y:S01]  /*3700*/  UISETP.NE.AND UP0, UPT, UR15, 0x4, UPT ;  /* 0x000000040f00788c */ /* 0x000fe2000bf05270 */
[----:B-12---:R-:W-:Y:S02]  /*3710*/  SEL R0, RZ, 0x1, P0 ;  /* 0x00000001ff007807 */ /* 0x006fe40000000000 */
[----:B------:R-:W-:Y:S01]  /*3720*/  SEL R10, R10, RZ, P0 ;  /* 0x000000ff0a0a7207 */ /* 0x000fe20000000000 */
[----:B------:R-:W-:Y:S01]  /*3730*/  USEL UR6, URZ, 0x1, UP0 ;  /* 0x00000001ff067887 */ /* 0x000fe20008000000 */
[----:B------:R-:W-:Y:S01]  /*3740*/  LOP3.LUT R9, R9, R0, RZ, 0x3c, !PT ;  /* 0x0000000009097212 */ /* 0x000fe200078e3cff */
[----:B------:R-:W-:Y:S01]  /*3750*/  USEL UR15, UR15, URZ, UP0 ;  /* 0x000000ff0f0f7287 */ /* 0x000fe20008000000 */
[----:B------:R1:W-:Y:S03]  /*3760*/  UTCBAR [UR7], URZ ;  /* 0x000000ff070073e9 */ /* 0x0003e600080000ff */
[----:B------:R-:W-:Y:S01]  /*3770*/  LOP3.LUT R11, R11, UR6, RZ, 0x3c, !PT ;  /* 0x000000060b0b7c12 */ /* 0x000fe2000f8e3cff */
[----:B------:R-:W-:Y:S07]  /*3780*/  @P1 BRA `(.L_x_63) ;  /* 0xfffffff800881947 */ /* 0x000fee000383ffff */
[----:B------:R-:W2:Y:S01]  /*3790*/  S2UR UR4, SR_CgaCtaId ;  /* 0x00000000000479c3 */ /* 0x000ea20000008800 */
[----:B------:R-:W-:Y:S01]  /*37a0*/  ELECT P0, URZ, PT ;  /* 0x0000000000ff782f */ /* 0x000fe20003800000 */
[----:B------:R-:W-:Y:S01]  /*37b0*/  IMAD.MOV.U32 R0, RZ, RZ, 0x1 ;  /* 0x00000001ff007424 */ /* 0x000fe200078e00ff */
[----:B------:R-:W-:Y:S01]  /*37c0*/  UIADD3 UR5, UPT, UPT, UR5, 0xf0, URZ ;  /* 0x000000f005057890 */ /* 0x000fe2000fffe0ff */
[----:B------:R-:W-:Y:S01]  /*37d0*/  SHF.L.U32 R3, R11, 0x1f, RZ ;  /* 0x0000001f0b037819 */ /* 0x000fe200000006ff */
[----:B------:R-:W-:-:S03]  /*37e0*/  UMOV UR6, 0x40 ;  /* 0x0000004000067882 */ /* 0x000fc60000000000 */
[----:B------:R-:W-:Y:S01]  /*37f0*/  UVIRTCOUNT.DEALLOC.SMPOOL 0x80 ;  /* 0x000000800000784c */ /* 0x000fe20000000000 */
[----:B--2---:R-:W-:Y:S02]  /*3800*/  ULEA UR4, UR4, UR6, 0x18 ;  /* 0x0000000604047291 */ /* 0x004fe4000f8ec0ff */
[----:B------:R-:W-:-:S07]  /*3810*/  ULEA UR6, UR15, UR5, 0x3 ;  /* 0x000000050f067291 */ /* 0x000fce000f8e18ff */
[----:B------:R2:W-:Y:S02]  /*3820*/  @P0 STS.U8 [UR4+0x1c], R0 ;  /* 0x00001c00ff000988 */ /* 0x0005e40008000004 */
[----:B------:R-:W4:Y:S02]  /*3830*/  SYNCS.PHASECHK.TRANS64.TRYWAIT P0, [UR6], R3 ;  /* 0x00000003ff0075a7 */ /* 0x000f240008001106 */
[----:B--2-4-:R-:W-:Y:S05]  /*3840*/  @!P0 BRA `(.L_x_64) ;  /* 0x0000004000a08947 */ /* 0x014fea0003800000 */
.L_x_137:
[----:B-1----:R-:W-:-:S04]  /*3850*/  UIADD3 UR7, UPT, UPT, UR15, 0x1, URZ ;  /* 0x000000010f077890 */ /* 0x002fc8000fffe0ff */
[----:B------:R-:W-:-:S04]  /*3860*/  UISETP.NE.AND UP0, UPT, UR7, 0x4, UPT ;  /* 0x000000040700788c */ /* 0x000fc8000bf05270 */
[----:B------:R-:W-:Y:S02]  /*3870*/  USEL UR8, URZ, 0x1, UP0 ;  /* 0x00000001ff087887 */ /* 0x000fe40008000000 */
[----:B------:R-:W-:-:S04]  /*3880*/  USEL UR7, UR7, URZ, UP0 ;  /* 0x000000ff07077287 */ /* 0x000fc80008000000 */
[----:B------:R-:W-:Y:S01]  /*3890*/  ULEA UR6, UR7, UR5, 0x3 ;  /* 0x0000000507067291 */ /* 0x000fe2000f8e18ff */
[----:B------:R-:W-:-:S04]  /*38a0*/  LOP3.LUT R2, R11, UR8, RZ, 0x3c, !PT ;  /* 0x000000080b027c12 */ /* 0x000fc8000f8e3cff */
[----:B--2---:R-:W-:-:S04]  /*38b0*/  SHF.L.U32 R3, R2, 0x1f, RZ ;  /* 0x0000001f02037819 */ /* 0x004fc800000006ff */
[----:B------:R-:W1:Y:S02]  /*38c0*/  SYNCS.PHASECHK.TRANS64.TRYWAIT P0, [UR6], R3 ;  /* 0x00000003ff0075a7 */ /* 0x000e640008001106 */
[----:B-1----:R-:W-:Y:S05]  /*38d0*/  @!P0 BRA `(.L_x_65) ;  /* 0x0000004000948947 */ /* 0x002fea0003800000 */
.L_x_139:
        /* <DEDUP_REMOVED lines=9> */
.L_x_141:
[----:B------:R-:W-:-:S04]  /*3970*/  UIADD3 UR7, UPT, UPT, UR7, 0x1, URZ ;  /* 0x0000000107077890 */ /* 0x000fc8000fffe0ff */
[----:B------:R-:W-:-:S04]  /*3980*/  UISETP.NE.AND UP0, UPT, UR7, 0x4, UPT ;  /* 0x000000040700788c */ /* 0x000fc8000bf05270 */
[----:B------:R-:W-:Y:S02]  /*3990*/  USEL UR6, URZ, 0x1, UP0 ;  /* 0x00000001ff067887 */ /* 0x000fe40008000000 */
[----:B------:R-:W-:-:S04]  /*39a0*/  USEL UR7, UR7, URZ, UP0 ;  /* 0x000000ff07077287 */ /* 0x000fc80008000000 */
[----:B------:R-:W-:Y:S01]  /*39b0*/  ULEA UR7, UR7, UR5, 0x3 ;  /* 0x0000000507077291 */ /* 0x000fe2000f8e18ff */
[----:B-1----:R-:W-:-:S04]  /*39c0*/  LOP3.LUT R3, R2, UR6, RZ, 0x3c, !PT ;  /* 0x0000000602037c12 */ /* 0x002fc8000f8e3cff */
[----:B------:R-:W-:-:S04]  /*39d0*/  SHF.L.U32 R3, R3, 0x1f, RZ ;  /* 0x0000001f03037819 */ /* 0x000fc800000006ff */
[----:B------:R-:W1:Y:S02]  /*39e0*/  SYNCS.PHASECHK.TRANS64.TRYWAIT P0, [UR7], R3 ;  /* 0x00000003ff0075a7 */ /* 0x000e640008001107 */
[----:B-1----:R-:W-:Y:S05]  /*39f0*/  @!P0 BRA `(.L_x_67) ;  /* 0x00000040007c8947 */ /* 0x002fea0003800000 */
.L_x_143:
[----:B------:R-:W-:Y:S01]  /*3a00*/  NOP ;  /* 0x0000000000007918 */ /* 0x000fe20000000000 */
[----:B-1----:R-:W1:Y:S01]  /*3a10*/  LDS R0, [UR4+0x14] ;  /* 0x00001404ff007984 */ /* 0x002e620008000800 */
[----:B------:R-:W-:Y:S01]  /*3a20*/  ULOP3.LUT UR6, UR16, 0xffff, URZ, 0xc0, !UPT ;  /* 0x0000ffff10067892 */ /* 0x000fe2000f8ec0ff */
[----:B------:R-:W-:Y:S01]  /*3a30*/  UMOV UR8, 0xffff ;  /* 0x0000ffff00087882 */ /* 0x000fe20000000000 */
[----:B------:R-:W-:Y:S02]  /*3a40*/  UMOV UR5, 0x1 ;  /* 0x0000000100057882 */ /* 0x000fe40000000000 */
[----:B------:R-:W-:-:S04]  /*3a50*/  USHF.R.U32.HI UR6, URZ, 0x5, UR6 ;  /* 0x00000005ff067899 */ /* 0x000fc80008011606 */
[----:B------:R-:W-:Y:S02]  /*3a60*/  USHF.L.U32 UR8, UR8, UR6, URZ ;  /* 0x0000000608087299 */ /* 0x000fe400080006ff */
[----:B------:R-:W-:-:S04]  /*3a70*/  USHF.L.U32 UR5, UR5, UR6, URZ ;  /* 0x0000000605057299 */ /* 0x000fc800080006ff */
[----:B-1----:R-:W-:-:S04]  /*3a80*/  LOP3.LUT R0, R0, UR8, RZ, 0xc0, !PT ;  /* 0x0000000800007c12 */ /* 0x002fc8000f8ec0ff */
[----:B------:R-:W-:-:S13]  /*3a90*/  ISETP.NE.AND P0, PT, R0, UR8, PT ;  /* 0x0000000800007c0c */ /* 0x000fda000bf05270 */
[----:B------:R-:W-:Y:S05]  /*3aa0*/  @P0 BRA `(.L_x_68) ;  /* 0x0000000000580947 */ /* 0x000fea0003800000 */
[----:B------:R-:W1:Y:S02]  /*3ab0*/  LDS R0, [UR4+0x18] ;  /* 0x00001804ff007984 */ /* 0x000e640008000800 */
[----:B-1----:R-:W-:-:S04]  /*3ac0*/  LOP3.LUT R0, R0, UR5, RZ, 0xc0, !PT ;  /* 0x0000000500007c12 */ /* 0x002fc8000f8ec0ff */
[----:B------:R-:W-:-:S13]  /*3ad0*/  ISETP.NE.AND P0, PT, R0, UR5, PT ;  /* 0x0000000500007c0c */ /* 0x000fda000bf05270 */
[----:B------:R-:W-:Y:S05]  /*3ae0*/  @P0 BRA `(.L_x_69) ;  /* 0x00000000003c0947 */ /* 0x000fea0003800000 */
[----:B------:R-:W1:Y:S01]  /*3af0*/  S2R R2, SR_LANEID ;  /* 0x0000000000027919 */ /* 0x000e620000000000 */
[----:B------:R-:W-:Y:S01]  /*3b00*/  ULOP3.LUT UR8, URZ, UR8, URZ, 0x33, !UPT ;  /* 0x00000008ff087292 */ /* 0x000fe2000f8e33ff */
[----:B------:R-:W-:Y:S01]  /*3b10*/  LOP3.LUT R4, RZ, UR5, RZ, 0x33, !PT ;  /* 0x00000005ff047c12 */ /* 0x000fe2000f8e33ff */
[----:B------:R-:W-:Y:S02]  /*3b20*/  VOTEU.ANY UR7, UPT, PT ;  /* 0x0000000000077886 */ /* 0x000fe400038e0100 */
[----:B------:R-:W-:Y:S01]  /*3b30*/  UFLO.U32 UR7, UR7 ;  /* 0x00000007000772bd */ /* 0x000fe200080e0000 */
[----:B------:R-:W2:Y:S01]  /*3b40*/  REDUX UR5, R4 ;  /* 0x00000000040573c4 */ /* 0x000ea20000000000 */
[----:B------:R-:W-:-:S06]  /*3b50*/  IMAD.U32 R0, RZ, RZ, UR8 ;  /* 0x00000008ff007e24 */ /* 0x000fcc000f8e00ff */
[----:B------:R4:W-:Y:S01]  /*3b60*/  UTCATOMSWS.AND URZ, UR8 ;  /* 0x0000000800ff79e3 */ /* 0x0009e20008000000 */
[----:B------:R-:W3:Y:S01]  /*3b70*/  REDUX UR6, R0 ;  /* 0x00000000000673c4 */ /* 0x000ee20000000000 */
[----:B-1----:R-:W-:Y:S01]  /*3b80*/  ISETP.EQ.U32.AND P0, PT, R2, UR7, PT ;  /* 0x0000000702007c0c */ /* 0x002fe2000bf02070 */
[----:B--2---:R-:W-:Y:S01]  /*3b90*/  IMAD.U32 R2, RZ, RZ, UR5 ;  /* 0x00000005ff027e24 */ /* 0x004fe2000f8e00ff */
[----:B---3--:R-:W-:-:S11]  /*3ba0*/  MOV R3, UR6 ;  /* 0x0000000600037c02 */ /* 0x008fd60008000f00 */
[----:B------:R4:W-:Y:S04]  /*3bb0*/  @P0 ATOMS.AND RZ, [UR4+0x14], R3 ;  /* 0x00001403ffff098c */ /* 0x0009e8000a800004 */
[----:B------:R4:W-:Y:S01]  /*3bc0*/  @P0 ATOMS.AND RZ, [UR4+0x18], R2 ;  /* 0x00001802ffff098c */ /* 0x0009e2000a800004 */
[----:B------:R-:W-:Y:S05]  /*3bd0*/  BRA `(.L_x_70) ;  /* 0x0000000000147947 */ /* 0x000fea0003800000 */
.L_x_69:
[----:B------:R-:W-:Y:S02]  /*3be0*/  MOV R2, 0x3c00 ;  /* 0x00003c0000027802 */ /* 0x000fe40000000f00 */
[----:B---3-5:R-:W-:Y:S05]  /*3bf0*/  CALL.REL.NOINC `($__internal_0_$__cuda_sm10x_tcgen05_guardrail_trap_col_being_dealloced_not_returned_by_alloc) ;  /* 0x0000004000d87944 */ /* 0x028fea0003c00000 */
[----:B------:R-:W-:Y:S05]  /*3c00*/  BRA `(.L_x_70) ;  /* 0x0000000000087947 */ /* 0x000fea0003800000 */
.L_x_68:
[----:B------:R-:W-:Y:S02]  /*3c10*/  MOV R2, 0x3c30 ;  /* 0x00003c3000027802 */ /* 0x000fe40000000f00 */
[----:B---3-5:R-:W-:Y:S05]  /*3c20*/  CALL.REL.NOINC `($__internal_2_$__cuda_sm10x_tcgen05_guardrail_trap_unallocated_columns_being_dealloced) ;  /* 0x0000004000e47944 */ /* 0x028fea0003c00000 */
.L_x_70:
[----:B------:R-:W-:Y:S01]  /*3c30*/  NOP ;  /* 0x0000000000007918 */ /* 0x000fe20000000000 */
[----:B----4-:R-:W-:Y:S05]  /*3c40*/  EXIT ;  /* 0x000000000000794d */ /* 0x010fea0003800000 */
.L_x_52:
[----:B------:R-:W-:-:S09]  /*3c50*/  UISETP.NE.OR UP2, UPT, UR8, 0x3, !UP2 ;  /* 0x000000030800788c */ /* 0x000fd2000d745670 */
[----:B------:R-:W-:Y:S05]  /*3c60*/  BRA.U UP2, `(.L_x_71) ;  /* 0x0000000d02407547 */ /* 0x000fea000b800000 */
[----:B------:R-:W1:Y:S01]  /*3c70*/  LDC R0, c[0x0][0xb30] ;  /* 0x0002cc00ff007b82 */ /* 0x000e620000000800 */
[----:B------:R-:W2:Y:S01]  /*3c80*/  LDCU.64 UR8, c[0x0][0x888] ;  /* 0x00011100ff0877ac */ /* 0x000ea20008000a00 */
[----:B------:R-:W-:Y:S02]  /*3c90*/  HFMA2 R29, -RZ, RZ, 0, 0 ;  /* 0x00000000ff1d7431 */ /* 0x000fe400000001ff */
[----:B------:R-:W-:Y:S01]  /*3ca0*/  IMAD.MOV.U32 R31, RZ, RZ, 0x1 ;  /* 0x00000001ff1f7424 */ /* 0x000fe200078e00ff */
[----:B------:R-:W-:Y:S01]  /*3cb0*/  MOV R23, 0x1000 ;  /* 0x0000100000177802 */ /* 0x000fe20000000f00 */
[----:B------:R-:W4:Y:S01]  /*3cc0*/  LDCU.64 UR4, c[0x0][0x890] ;  /* 0x00011200ff0477ac */ /* 0x000f220008000a00 */
[----:B------:R-:W-:Y:S01]  /*3cd0*/  IMAD.MOV.U32 R30, RZ, RZ, RZ ;  /* 0x000000ffff1e7224 */ /* 0x000fe200078e00ff */
[----:B------:R-:W3:Y:S01]  /*3ce0*/  LDC R19, c[0x0][0x370] ;  /* 0x0000dc00ff137b82 */ /* 0x000ee20000000800 */
[----:B------:R-:W-:Y:S01]  /*3cf0*/  UMOV UR7, 0x400 ;  /* 0x0000040000077882 */ /* 0x000fe20000000000 */
[----:B------:R-:W-:-:S02]  /*3d00*/  UPLOP3.LUT UP1, UPT, UPT, UPT, UPT, 0x40, 0x4 ;  /* 0x000000000004789c */ /* 0x000fc40003f2e870 */
[----:B------:R-:W-:-:S04]  /*3d10*/  ULEA UR7, UR37, UR7, 0x18 ;  /* 0x0000000725077291 */ /* 0x000fc8000f8ec0ff */
[----:B------:R-:W3:Y:S01]  /*3d20*/  LDC R2, c[0x0][0xb0c] ;  /* 0x0002c300ff027b82 */ /* 0x000ee20000000800 */
[----:B------:R-:W-:Y:S02]  /*3d30*/  UIADD3 UR13, UPT, UPT, UR7, 0x88, URZ ;  /* 0x00000088070d7890 */ /* 0x000fe4000fffe0ff */
[----:B--2---:R-:W-:Y:S02]  /*3d40*/  UISETP.NE.U32.AND UP2, UPT, UR8, URZ, UPT ;  /* 0x000000ff0800728c */ /* 0x004fe4000bf45070 */
[----:B------:R-:W-:Y:S02]  /*3d50*/  UIADD3 UR17, UPT, UPT, UR7, 0x80, URZ ;  /* 0x0000008007117890 */ /* 0x000fe4000fffe0ff */
[----:B----4-:R-:W-:Y:S01]  /*3d60*/  UISETP.NE.U32.AND UP3, UPT, UR4, URZ, UPT ;  /* 0x000000ff0400728c */ /* 0x010fe2000bf65070 */
[----:B------:R-:W2:Y:S01]  /*3d70*/  LDC R18, c[0x0][0xb20] ;  /* 0x0002c800ff127b82 */ /* 0x000ea20000000800 */
[----:B-1----:R-:W-:Y:S01]  /*3d80*/  ISETP.NE.AND P1, PT, R0, 0x1, PT ;  /* 0x000000010000780c */ /* 0x002fe20003f25270 */
[----:B------:R-:W-:-:S02]  /*3d90*/  UISETP.NE.AND.EX UP2, UPT, UR9, URZ, UPT, UP2 ;  /* 0x000000ff0900728c */ /* 0x000fc4000bf45320 */
[----:B------:R-:W-:Y:S02]  /*3da0*/  UPRMT UR13, UR37, 0x654, UR13 ;  /* 0x00000654250d7896 */ /* 0x000fe4000800000d */
[----:B------:R-:W-:Y:S02]  /*3db0*/  UISETP.NE.AND.EX UP3, UPT, UR5, URZ, UPT, UP3 ;  /* 0x000000ff0500728c */ /* 0x000fe4000bf65330 */
[----:B------:R-:W1:Y:S08]  /*3dc0*/  LDC.64 R32, c[0x0][0x348] ;  /* 0x0000d200ff207b82 */ /* 0x000e700000000a00 */
[----:B------:R-:W4:Y:S08]  /*3dd0*/  LDC.64 R16, c[0x0][0xb10] ;  /* 0x0002c400ff107b82 */ /* 0x000f300000000a00 */
[----:B------:R-:W1:Y:S08]  /*3de0*/  LDC.64 R6, c[0x0][0xb18] ;  /* 0x0002c600ff067b82 */ /* 0x000e700000000a00 */
[----:B------:R-:W1:Y:S08]  /*3df0*/  LDC.64 R4, c[0x0][0xb28] ;  /* 0x0002ca00ff047b82 */ /* 0x000e700000000a00 */
[----:B--23--:R-:W1:Y:S02]  /*3e00*/  LDC R22, c[0x0][0x374] ;  /* 0x0000dd00ff167b82 */ /* 0x00ce640000000800 */
.L_x_80:
[C---:B------:R-:W-:Y:S02]  /*3e10*/  LEA R0, R30.reuse, UR7, 0x3 ;  /* 0x000000071e007c11 */ /* 0x040fe4000f8e18ff */
[----:B------:R-:W-:Y:S02]  /*3e20*/  SHF.L.U32 R3, R29, 0x1f, RZ ;  /* 0x0000001f1d037819 */ /* 0x000fe400000006ff */
[----:B------:R-:W-:Y:S02]  /*3e30*/  LEA R24, R30, UR7, 0x4 ;  /* 0x000000071e187c11 */ /* 0x000fe4000f8e20ff */
[----:B--2---:R-:W2:Y:S02]  /*3e40*/  SYNCS.PHASECHK.TRANS64.TRYWAIT P0, [R0+URZ+0xb0], R3 ;  /* 0x0000b003000075a7 */ /* 0x004ea400080011ff */
[----:B--2---:R-:W-:Y:S05]  /*3e50*/  @!P0 BRA `(.L_x_72) ;  /* 0x0000003c007c8947 */ /* 0x004fea0003800000 */
.L_x_144:
[----:B------:R-:W-:Y:S01]  /*3e60*/  ISETP.GE.AND P0, PT, R40, 0x1, PT ;  /* 0x000000012800780c */ /* 0x000fe20003f06270 */
[----:B------:R-:W3:Y:S01]  /*3e70*/  LDS.128 R24, [R24+0x140] ;  /* 0x0001400018187984 */ /* 0x000ee20000000c00 */
[----:B--2---:R-:W-:Y:S01]  /*3e80*/  VIADD R0, R0, 0xc0 ;  /* 0x000000c000007836 */ /* 0x004fe20000000000 */
[----:B------:R-:W-:Y:S01]  /*3e90*/  @!PT LDS RZ, [RZ] ;  /* 0x00000000fffff984 */ /* 0x000fe20000000800 */
[----:B------:R-:W-:Y:S01]  /*3ea0*/  @!PT LDS RZ, [RZ] ;  /* 0x00000000fffff984 */ /* 0x000fe20000000800 */
[----:B------:R-:W-:Y:S01]  /*3eb0*/  @!PT LDS RZ, [RZ] ;  /* 0x00000000fffff984 */ /* 0x000fe20000000800 */
[----:B------:R-:W-:Y:S01]  /*3ec0*/  @!PT LDS RZ, [RZ] ;  /* 0x00000000fffff984 */ /* 0x000fe20000000800 */
[----:B------:R2:W-:Y:S06]  /*3ed0*/  MEMBAR.ALL.CTA ;  /* 0x0000000000007992 */ /* 0x0005ec0000008000 */
[----:B--2---:R-:W2:Y:S01]  /*3ee0*/  FENCE.VIEW.ASYNC.S ;  /* 0x00000000000073c6 */ /* 0x004ea20000000000 */
[----:B------:R-:W-:Y:S04]  /*3ef0*/  PRMT R0, RZ, 0x654, R0 ;  /* 0x00000654ff007816 */ /* 0x000fe80000000000 */
[----:B--2---:R2:W-:Y:S01]  /*3f00*/  SYNCS.ARRIVE.TRANS64.RED.A1T0 RZ, [R0+URZ], RZ ;  /* 0x000000ff00ff79a7 */ /* 0x0045e200081004ff */
[----:B---3--:R-:W-:Y:S11]  /*3f10*/  LOP3.LUT P3, RZ, R26, 0x1, RZ, 0xc0, !PT ;  /* 0x000000011aff7812 */ /* 0x008ff6000786c0ff */
[----:B------:R-:W-:Y:S02]  /*3f20*/  @!UPT UIADD3 URZ, UPT, UPT, URZ, URZ, URZ ;  /* 0x000000fffffff290 */ /* 0x000fe4000fffe0ff */
[----:B------:R-:W-:Y:S02]  /*3f30*/  @P3 MOV R13, R24 ;  /* 0x00000018000d3202 */ /* 0x000fe40000000f00 */
[----:B------:R-:W-:Y:S01]  /*3f40*/  @P3 LOP3.LUT R8, R25, 0xffff, RZ, 0xc0, !PT ;  /* 0x0000ffff19083812 */ /* 0x000fe200078ec0ff */
[----:B--2---:R-:W-:Y:S06]  /*3f50*/  @!P0 BRA `(.L_x_73) ;  /* 0x0000000000a48947 */ /* 0x004fec0003800000 */
[----:B-1----:R-:W-:Y:S01]  /*3f60*/  IMAD.HI.U32 R35, R22, R7, RZ ;  /* 0x0000000716237227 */ /* 0x002fe200078e00ff */
[----:B------:R-:W-:Y:S02]  /*3f70*/  ISETP.NE.AND P0, PT, R6, 0x1, PT ;  /* 0x000000010600780c */ /* 0x000fe40003f05270 */
[----:B------:R-:W-:Y:S01]  /*3f80*/  ISETP.NE.AND P2, PT, R40, 0x1, PT ;  /* 0x000000012800780c */ /* 0x000fe20003f45270 */
[----:B----4-:R-:W-:Y:S01]  /*3f90*/  IMAD.HI.U32 R34, R19, R16, RZ ;  /* 0x0000001013227227 */ /* 0x010fe200078e00ff */
[----:B------:R-:W-:Y:S02]  /*3fa0*/  SHF.R.U32.HI R35, RZ, R18, R35 ;  /* 0x00000012ff237219 */ /* 0x000fe40000011623 */
[----:B------:R-:W-:Y:S01]  /*3fb0*/  ISETP.NE.AND P4, PT, R2, 0x1, PT ;  /* 0x000000010200780c */ /* 0x000fe20003f85270 */
[----:B------:R-:W-:Y:S01]  /*3fc0*/  IMAD.HI.U32 R36, R13, R16, RZ ;  /* 0x000000100d247227 */ /* 0x000fe200078e00ff */
[----:B------:R-:W-:Y:S02]  /*3fd0*/  SHF.R.U32.HI R34, RZ, R17, R34 ;  /* 0x00000011ff227219 */ /* 0x000fe40000011622 */
[----:B------:R-:W-:Y:S01]  /*3fe0*/  SEL R3, R22, R35, !P0 ;  /* 0x0000002316037207 */ /* 0x000fe20004000000 */
[C---:B------:R-:W-:Y:S01]  /*3ff0*/  IMAD.HI.U32 R35, R8.reuse, R7, RZ ;  /* 0x0000000708237227 */ /* 0x040fe200078e00ff */
[----:B------:R-:W-:Y:S02]  /*4000*/  SEL R11, R19, R34, !P4 ;  /* 0x00000022130b7207 */ /* 0x000fe40006000000 */
[----:B------:R-:W-:Y:S01]  /*4010*/  SHF.R.U32.HI R36, RZ, R17, R36 ;  /* 0x00000011ff247219 */ /* 0x000fe20000011624 */
[----:B------:R-:W-:Y:S01]  /*4020*/  IMAD.HI.U32 R38, R3, R4, RZ ;  /* 0x0000000403267227 */ /* 0x000fe200078e00ff */
[----:B------:R-:W-:Y:S03]  /*4030*/  SHF.R.U32.HI R35, RZ, R18, R35 ;  /* 0x00000012ff237219 */ /* 0x000fe60000011623 */
[----:B------:R-:W-:Y:S01]  /*4040*/  IMAD.HI.U32 R34, R11, R4, RZ ;  /* 0x000000040b227227 */ /* 0x000fe200078e00ff */
[----:B------:R-:W-:Y:S02]  /*4050*/  @P2 SHF.R.U32.HI R3, RZ, R5, R38 ;  /* 0x00000005ff032219 */ /* 0x000fe40000011626 */
[----:B------:R-:W-:Y:S02]  /*4060*/  SEL R9, R8, R35, !P0 ;  /* 0x0000002308097207 */ /* 0x000fe40004000000 */
[----:B------:R-:W-:Y:S01]  /*4070*/  @P2 SHF.R.U32.HI R11, RZ, R5, R34 ;  /* 0x00000005ff0b2219 */ /* 0x000fe20000011622 */
[C---:B------:R-:W-:Y:S01]  /*4080*/  IMAD R10, R40.reuse, R3, RZ ;  /* 0x00000003280a7224 */ /* 0x040fe200078e02ff */
[----:B------:R-:W-:Y:S01]  /*4090*/  SEL R3, R13, R36, !P4 ;  /* 0x000000240d037207 */ /* 0x000fe20006000000 */
[C---:B------:R-:W-:Y:S03]  /*40a0*/  IMAD.HI.U32 R14, R9.reuse, R4, RZ ;  /* 0x00000004090e7227 */ /* 0x040fe600078e00ff */
[----:B------:R-:W-:Y:S01]  /*40b0*/  ISETP.GE.AND P0, PT, R9, R10, PT ;  /* 0x0000000a0900720c */ /* 0x000fe20003f06270 */
[C---:B------:R-:W-:Y:S01]  /*40c0*/  IMAD R12, R40.reuse, R11, RZ ;  /* 0x0000000b280c7224 */ /* 0x040fe200078e02ff */
[-C--:B------:R-:W-:Y:S04]  /*40d0*/  SHF.R.U32.HI R14, RZ, R5.reuse, R14 ;  /* 0x00000005ff0e7219 */ /* 0x080fe8000001160e */
[----:B------:R-:W-:Y:S02]  /*40e0*/  ISETP.GE.OR P0, PT, R3, R12, P0 ;  /* 0x0000000c0300720c */ /* 0x000fe40000706670 */
[----:B------:R-:W-:Y:S05]  /*40f0*/  SEL R15, R9, R14, !P2 ;  /* 0x0000000e090f7207 */ /* 0x000fea0005000000 */
[----:B------:R-:W-:Y:S04]  /*4100*/  IMAD.MOV R14, RZ, RZ, -R15 ;  /* 0x000000ffff0e7224 */ /* 0x000fe800078e0a0f */
[----:B------:R-:W-:Y:S02]  /*4110*/  IMAD R14, R40, R14, R9 ;  /* 0x0000000e280e7224 */ /* 0x000fe400078e0209 */
[C---:B------:R-:W-:Y:S05]  /*4120*/  @!P0 IMAD.HI.U32 R10, R3.reuse, R4, RZ ;  /* 0x00000004030a8227 */ /* 0x040fea00078e00ff */
[----:B------:R-:W-:Y:S04]  /*4130*/  @!P0 SHF.R.U32.HI R10, RZ, R5, R10 ;  /* 0x00000005ff0a8219 */ /* 0x000fe8000001160a */
[----:B------:R-:W-:Y:S01]  /*4140*/  @!P0 SEL R0, R3, R10, !P2 ;  /* 0x0000000a03008207 */ /* 0x000fe20005000000 */
[----:B------:R-:W-:Y:S03]  /*4150*/  IMAD.MOV R10, RZ, RZ, -R3 ;  /* 0x000000ffff0a7224 */ /* 0x000fe600078e0a03 */
[----:B------:R-:W-:Y:S01]  /*4160*/  @!P0 IADD3 R15, PT, PT, R15, -R0, RZ ;  /* 0x800000000f0f8210 */ /* 0x000fe20007ffe0ff */
[----:B------:R-:W-:Y:S01]  /*4170*/  @!P0 IMAD R0, R11, R14, R0 ;  /* 0x0000000e0b008224 */ /* 0x000fe200078e0200 */
[----:B------:R-:W-:Y:S01]  /*4180*/  IADD3 R11, PT, PT, -R9, RZ, RZ ;  /* 0x000000ff090b7210 */ /* 0x000fe20007ffe1ff */
[----:B------:R-:W-:Y:S02]  /*4190*/  IMAD R13, R2, R10, R13 ;  /* 0x0000000a020d7224 */ /* 0x000fe400078e020d */
[----:B------:R-:W-:Y:S02]  /*41a0*/  @!P0 IMAD R9, R15, R40, R3 ;  /* 0x000000280f098224 */ /* 0x000fe400078e0203 */
[----:B------:R-:W-:Y:S02]  /*41b0*/  @!P0 IMAD.MOV.U32 R3, RZ, RZ, R0 ;  /* 0x000000ffff038224 */ /* 0x000fe400078e0000 */
[----:B------:R-:W-:Y:S02]  /*41c0*/  IMAD R8, R6, R11, R8 ;  /* 0x0000000b06087224 */ /* 0x000fe400078e0208 */
[----:B------:R-:W-:Y:S02]  /*41d0*/  IMAD R13, R3, R2, R13 ;  /* 0x00000002030d7224 */ /* 0x000fe400078e020d */
[----:B------:R-:W-:Y:S02]  /*41e0*/  IMAD R8, R9, R6, R8 ;  /* 0x0000000609087224 */ /* 0x000fe400078e0208 */
.L_x_73:
[----:B------:R-:W-:Y:S05]  /*41f0*/  BRA.U UP1, `(.L_x_74) ;  /* 0x0000000101107547 */ /* 0x000fea000b800000 */
[----:B------:R-:W-:Y:S04]  /*4200*/  MOV R0, UR6 ;  /* 0x0000000600007c02 */ /* 0x000fe80008000f00 */
[----:B------:R-:W-:Y:S04]  /*4210*/  SHF.L.U32 R3, R0, 0x1f, RZ ;  /* 0x0000001f00037819 */ /* 0x000fe800000006ff */
[----:B------:R-:W2:Y:S02]  /*4220*/  SYNCS.PHASECHK.TRANS64.TRYWAIT P0, [UR7+0xa8], R3 ;  /* 0x0000a803ff0075a7 */ /* 0x000ea40008001107 */
[----:B--2---:R-:W-:Y:S05]  /*4230*/  @!P0 BRA `(.L_x_75) ;  /* 0x0000003800988947 */ /* 0x004fea0003800000 */
.L_x_74:
[----:B------:R-:W-:Y:S02]  /*4240*/  R2UR UR19, R21 ;  /* 0x00000000151372ca */ /* 0x000fe400000e0000 */
[----:B------:R-:W-:Y:S02]  /*4250*/  R2UR UR18, R20 ;  /* 0x00000000141272ca */ /* 0x000fe400000e0000 */
[----:B------:R-:W-:Y:S02]  /*4260*/  ISETP.NE.U32.AND P2, PT, RZ, UR4, PT ;  /* 0x00000004ff007c0c */ /* 0x000fe4000bf45070 */
[----:B------:R-:W-:Y:S02]  /*4270*/  SHF.L.U32 R12, R31, 0x1f, RZ ;  /* 0x0000001f1f0c7819 */ /* 0x000fe400000006ff */
[----:B------:R-:W-:Y:S05]  /*4280*/  ISETP.NE.AND.EX P2, PT, RZ, UR5, PT, P2 ;  /* 0x00000005ff007c0c */ /* 0x000fea000bf45320 */
[----:B------:R-:W-:Y:S02]  /*4290*/  USHF.L.U32 UR19, UR19, 0x6, URZ ;  /* 0x0000000613137899 */ /* 0x000fe400080006ff */
[----:B------:R-:W-:Y:S01]  /*42a0*/  USHF.L.U32 UR18, UR18, 0x7, URZ ;  /* 0x0000000712127899 */ /* 0x000fe200080006ff */
[----:B------:R-:W-:Y:S11]  /*42b0*/  BRA.U !UP3, `(.L_x_76) ;  /* 0x000000010b347547 */ /* 0x000ff6000b800000 */
[----:B------:R-:W-:Y:S01]  /*42c0*/  UPLOP3.LUT UP0, UPT, UPT, UPT, UP2, 0x80, 0x8 ;  /* 0x000000000008789c */ /* 0x000fe20003f0f020 */
[----:B--2---:R-:W-:Y:S02]  /*42d0*/  HFMA2 R0, -RZ, RZ, 0, 5.9604644775390625e-08 ;  /* 0x00000001ff007431 */ /* 0x004fe400000001ff */
[----:B------:R-:W-:Y:S03]  /*42e0*/  IMAD.MOV.U32 R95, RZ, RZ, 0x1 ;  /* 0x00000001ff5f7424 */ /* 0x000fe600078e00ff */
[----:B------:R-:W-:Y:S05]  /*42f0*/  PLOP3.LUT P0, PT, PT, PT, UP0, 0x80, 0x8 ;  /* 0x000000000008781c */ /* 0x000fea0003f0f008 */
[----:B------:R-:W2:Y:S01]  /*4300*/  @UP0 LDCU.64 UR10, c[0x0][0x888] ;  /* 0x00011100ff0a07ac */ /* 0x000ea20008000a00 */
[----:B------:R-:W-:Y:S07]  /*4310*/  @UP0 UIMAD UR8, UR36, UR4, URZ ;  /* 0x00000004240802a4 */ /* 0x000fee000f8e02ff */
[----:B------:R-:W-:Y:S01]  /*4320*/  @!P0 PRMT R95, R0, 0x7610, R95 ;  /* 0x00007610005f8816 */ /* 0x000fe2000000005f */
[----:B--2---:R-:W-:Y:S03]  /*4330*/  @UP0 UIMAD.WIDE UR10, UR8, 0x4, UR10 ;  /* 0x00000004080a08a5 */ /* 0x004fe6000f8e020a */
[----:B------:R-:W2:Y:S03]  /*4340*/  @!UP0 LDCU UR8, c[0x0][0x880] ;  /* 0x00011000ff0887ac */ /* 0x000ea60008000800 */
[----:B------:R-:W-:Y:S01]  /*4350*/  IMAD.U32 R10, RZ, RZ, UR10 ;  /* 0x0000000aff0a7e24 */ /* 0x000fe2000f8e00ff */
[----:B------:R-:W-:Y:S05]  /*4360*/  MOV R11, UR11 ;  /* 0x0000000b000b7c02 */ /* 0x000fea0008000f00 */
[----:B-----5:R3:W5:Y:S02]  /*4370*/  @P0 LDG.E R49, desc[UR46][R10.64] ;  /* 0x0000002e0a310981 */ /* 0x020764000c1e1900 */
[----:B--23--:R-:W-:Y:S07]  /*4380*/  @!P0 IMAD.U32 R49, RZ, RZ, UR8 ;  /* 0x00000008ff318e24 */ /* 0x00cfee000f8e00ff */
.L_x_76:
[----:B-----5:R-:W-:Y:S01]  /*4390*/  @!P2 FSETP.EQ.AND P0, PT, R49, RZ, PT ;  /* 0x000000ff3100a20b */ /* 0x020fe20003f02000 */
[----:B------:R-:W-:Y:S01]  /*43a0*/  @!UPT UIADD3 URZ, UPT, UPT, URZ, URZ, URZ ;  /* 0x000000fffffff290 */ /* 0x000fe2000fffe0ff */
[----:B------:R-:W-:Y:S11]  /*43b0*/  @!P2 BRA `(.L_x_77) ;  /* 0x000000000014a947 */ /* 0x000ff60003800000 */
[----:B------:R-:W-:Y:S02]  /*43c0*/  LOP3.LUT P2, RZ, R95, 0xff, RZ, 0xc0, !PT ;  /* 0x000000ff5fff7812 */ /* 0x000fe4000784c0ff */
[----:B------:R-:W-:Y:S04]  /*43d0*/  PLOP3.LUT P0, PT, PT, PT, UP0, 0x80, 0x8 ;  /* 0x000000000008781c */ /* 0x000fe80003f0f008 */
[----:B------:R-:W-:Y:S07]  /*43e0*/  PLOP3.LUT P0, PT, P0, PT, PT, 0x8, 0x80 ;  /* 0x000000000080781c */ /* 0x000fee000070e170 */
[----:B------:R-:W-:Y:S11]  /*43f0*/  @P2 FSETP.EQ.AND P0, PT, R49, RZ, PT ;  /* 0x000000ff3100220b */ /* 0x000ff60003f02000 */
[----:B------:R-:W-:Y:S02]  /*4400*/  @!UPT UIADD3 URZ, UPT, UPT, URZ, URZ, URZ ;  /* 0x000000fffffff290 */ /* 0x000fe4000fffe0ff */
.L_x_77:
[----:B------:R-:W3:Y:S01]  /*4410*/  SYNCS.PHASECHK.TRANS64.TRYWAIT P2, [UR7+0x90], R12 ;  /* 0x0000900cff0075a7 */ /* 0x000ee20008041107 */
[----:B------:R-:W-:Y:S04]  /*4420*/  ELECT P4, URZ, PT ;  /* 0x0000000000ff782f */ /* 0x000fe80003880000 */
[----:B------:R-:W-:Y:S11]  /*4430*/  PLOP3.LUT P4, PT, P0, P4, PT, 0xf2, 0x2f ;  /* 0x00000000002f781c */ /* 0x000ff60000789e72 */
[----:B------:R-:W-:Y:S02]  /*4440*/  @!UPT UIADD3 URZ, UPT, UPT, URZ, URZ, URZ ;  /* 0x000000fffffff290 */ /* 0x000fe4000fffe0ff */
[----:B-1----:R-:W-:Y:S05]  /*4450*/  @!P4 IADD3 R21, P0, PT, R32, 0x580, RZ ;  /* 0x000005802015c810 */ /* 0x002fea0007f1e0ff */
[----:B------:R-:W-:Y:S01]  /*4460*/  @!P4 IMAD.X R20, RZ, RZ, R33, P0 ;  /* 0x000000ffff14c224 */ /* 0x000fe200000e0621 */
[----:B---3--:R-:W-:Y:S07]  /*4470*/  @!P2 BRA `(.L_x_78) ;  /* 0x000000380020a947 */ /* 0x008fee0003800000 */
.L_x_147:
[----:B------:R-:W3:Y:S01]  /*4480*/  LDC.64 R14, c[0x0][0xb10] ;  /* 0x0002c400ff0e7b82 */ /* 0x000ee20000000a00 */
[----:B------:R-:W-:Y:S01]  /*4490*/  @!P4 R2UR UR8, R20 ;  /* 0x000000001408c2ca */ /* 0x000fe200000e0000 */
[----:B------:R-:W-:Y:S01]  /*44a0*/  VOTEU.ALL UP1, P4 ;  /* 0x0000000000ff7886 */ /* 0x000fe20002020000 */
[----:B------:R-:W-:Y:S01]  /*44b0*/  @!P4 R2UR UR9, R21 ;  /* 0x000000001509c2ca */ /* 0x000fe200000e0000 */
[----:B------:R-:W-:Y:S01]  /*44c0*/  UMOV UR10, 0x0 ;  /* 0x00000000000a7882 */ /* 0x000fe20000000000 */
[----:B------:R-:W-:Y:S03]  /*44d0*/  UMOV UR11, 0x10000000 ;  /* 0x10000000000b7882 */ /* 0x000fe60000000000 */
[----:B------:R-:W5:Y:S01]  /*44e0*/  LDC.64 R10, c[0x0][0xb18] ;  /* 0x0002c600ff0a7b82 */ /* 0x000f620000000a00 */
[----:B------:R-:W-:Y:S01]  /*44f0*/  @!UP1 UIADD3 UR16, UPT, UPT, UR7, 0x200, URZ ;  /* 0x0000020007109890 */ /* 0x000fe2000fffe0ff */
[----:B------:R-:W-:Y:S01]  /*4500*/  @P3 SHF.R.U32.HI R28, RZ, 0x10, R25 ;  /* 0x00000010ff1c3819 */ /* 0x000fe20000011619 */
[----:B------:R-:W-:Y:S01]  /*4510*/  VOTEU.ALL UP1, P4 ;  /* 0x0000000000ff7886 */ /* 0x000fe20002020000 */
[----:B------:R-:W-:Y:S01]  /*4520*/  UMOV UR20, UR36 ;  /* 0x0000002400147c82 */ /* 0x000fe20008000000 */
[----:B------:R-:W-:Y:S03]  /*4530*/  VIADD R30, R30, 0x1 ;  /* 0x000000011e1e7836 */ /* 0x000fe60000000000 */
[----:B--2---:R-:W2:Y:S01]  /*4540*/  @!P1 LDC R0, c[0x0][0xb20] ;  /* 0x0002c800ff009b82 */ /* 0x004ea20000000800 */
[----:B------:R-:W-:Y:S01]  /*4550*/  IMAD.U32 R21, RZ, RZ, UR8 ;  /* 0x00000008ff157e24 */ /* 0x000fe2000f8e00ff */
[----:B------:R-:W-:Y:S06]  /*4560*/  UPRMT UR8, UR37, 0x654, UR17 ;  /* 0x0000065425087896 */ /* 0x000fec0008000011 */
[----:B-1----:R-:W1:Y:S01]  /*4570*/  @!P1 LDC R3, c[0x0][0xb0c] ;  /* 0x0002c300ff039b82 */ /* 0x002e620000000800 */
[----:B------:R-:W-:Y:S01]  /*4580*/  IMAD.U32 R20, RZ, RZ, UR9 ;  /* 0x00000009ff147e24 */ /* 0x000fe2000f8e00ff */
[----:B------:R-:W-:Y:S04]  /*4590*/  @!P4 R2UR UR15, R21 ;  /* 0x00000000150fc2ca */ /* 0x000fe800000e0000 */
[----:B------:R-:W-:Y:S01]  /*45a0*/  @!P4 R2UR UR14, R20 ;  /* 0x00000000140ec2ca */ /* 0x000fe200000e0000 */
[----:B------:R-:W-:Y:S11]  /*45b0*/  @!P4 IMAD.MOV.U32 R20, RZ, RZ, 0x1000 ;  /* 0x00001000ff14c424 */ /* 0x000ff600078e00ff */
[----:B------:R-:W-:Y:S01]  /*45c0*/  @!UPT UIADD3 URZ, UPT, UPT, URZ, URZ, URZ ;  /* 0x000000fffffff290 */ /* 0x000fe2000fffe0ff */
[----:B------:R1:W-:Y:S01]  /*45d0*/  @!UP1 UTMALDG.3D [UR16], [UR14], desc[UR10] ;  /* 0x00000a100e0095b4 */ /* 0x0003e20008011000 */
[----:B------:R1:W-:Y:S02]  /*45e0*/  @!P4 SYNCS.ARRIVE.TRANS64.RED.A0TR RZ, [UR7+0x80], R20 ;  /* 0x00008014ffffc9a7 */ /* 0x0003e40008300407 */
[----:B-1----:R-:W-:Y:S01]  /*45f0*/  @!P1 ISETP.NE.AND P2, PT, R3, 0x1, PT ;  /* 0x000000010300980c */ /* 0x002fe20003f45270 */
[C---:B---3--:R-:W-:Y:S01]  /*4600*/  @!P1 IMAD.HI.U32 R14, R13.reuse, R14, RZ ;  /* 0x0000000e0d0e9227 */ /* 0x048fe200078e00ff */
[----:B-----5:R-:W-:Y:S03]  /*4610*/  @!P1 ISETP.NE.AND P0, PT, R10, 0x1, PT ;  /* 0x000000010a00980c */ /* 0x020fe60003f05270 */
[C---:B------:R-:W-:Y:S01]  /*4620*/  @!P1 IMAD.HI.U32 R11, R8.reuse, R11, RZ ;  /* 0x0000000b080b9227 */ /* 0x040fe200078e00ff */
[----:B------:R-:W-:Y:S04]  /*4630*/  @!P1 SHF.R.U32.HI R14, RZ, R15, R14 ;  /* 0x0000000fff0e9219 */ /* 0x000fe8000001160e */
[----:B--2---:R-:W-:Y:S01]  /*4640*/  @!P1 SHF.R.U32.HI R9, RZ, R0, R11 ;  /* 0x00000000ff099219 */ /* 0x004fe2000001160b */
[----:B------:R-:W-:Y:S01]  /*4650*/  SYNCS.ARRIVE.TRANS64.RED.A1T0 RZ, [UR8], RZ ;  /* 0x000000ffffff79a7 */ /* 0x000fe20008100408 */
[----:B------:R-:W-:Y:S02]  /*4660*/  @!P1 SEL R14, R13, R14, !P2 ;  /* 0x0000000e0d0e9207 */ /* 0x000fe40005000000 */
[----:B------:R-:W-:Y:S01]  /*4670*/  @!P1 SEL R9, R8, R9, !P0 ;  /* 0x0000000908099207 */ /* 0x000fe20004000000 */
[----:B------:R-:W1:Y:S04]  /*4680*/  SYNCS.PHASECHK.TRANS64.TRYWAIT P5, [UR7+0x98], R12 ;  /* 0x0000980cff0075a7 */ /* 0x000e6800080a1107 */
[----:B------:R-:W-:Y:S02]  /*4690*/  @!P1 IMAD.IADD R0, R9, 0x1, -R14 ;  /* 0x0000000109009824 */ /* 0x000fe400078e0a0e */
[----:B------:R-:W-:Y:S02]  /*46a0*/  @!P1 IMAD.IADD R9, R14, 0x1, -R9 ;  /* 0x000000010e099824 */ /* 0x000fe400078e0a09 */
[----:B------:R-:W-:Y:S02]  /*46b0*/  @!P1 IMAD R13, R0, R3, R13 ;  /* 0x00000003000d9224 */ /* 0x000fe400078e020d */
[----:B------:R-:W-:Y:S01]  /*46c0*/  @!P1 IMAD R8, R9, R10, R8 ;  /* 0x0000000a09089224 */ /* 0x000fe200078e0208 */
[----:B-1----:R-:W-:Y:S06]  /*46d0*/  @!P5 BRA `(.L_x_79) ;  /* 0x0000003400a0d947 */ /* 0x002fec0003800000 */
.L_x_149:
[----:B-1----:R-:W-:Y:S01]  /*46e0*/  @!P4 IADD3 R3, P0, PT, R32, 0x580, RZ ;  /* 0x000005802003c810 */ /* 0x002fe20007f1e0ff */
[----:B------:R-:W-:Y:S01]  /*46f0*/  VOTEU.ALL UP1, P4 ;  /* 0x0000000000ff7886 */ /* 0x000fe20002020000 */
[----:B------:R-:W-:Y:S01]  /*4700*/  UMOV UR20, 0x0 ;  /* 0x0000000000147882 */ /* 0x000fe20000000000 */
[----:B------:R-:W-:Y:S01]  /*4710*/  UMOV UR21, 0x10000000 ;  /* 0x1000000000157882 */ /* 0x000fe20000000000 */
[----:B------:R-:W-:Y:S01]  /*4720*/  @!P4 R2UR UR9, R3 ;  /* 0x000000000309c2ca */ /* 0x000fe200000e0000 */
[----:B------:R-:W-:Y:S01]  /*4730*/  @!P4 IMAD.X R0, RZ, RZ, R33, P0 ;  /* 0x000000ffff00c224 */ /* 0x000fe200000e0621 */
[----:B------:R-:W-:Y:S01]  /*4740*/  @!UP1 UIADD3 UR10, UPT, UPT, UR18, 0x40, URZ ;  /* 0x00000040120a9890 */ /* 0x000fe2000fffe0ff */
[----:B------:R-:W-:Y:S01]  /*4750*/  ISETP.NE.AND P0, PT, R30, 0x2, PT ;  /* 0x000000021e00780c */ /* 0x000fe20003f05270 */
[----:B------:R-:W-:Y:S01]  /*4760*/  UMOV UR11, UR19 ;  /* 0x00000013000b7c82 */ /* 0x000fe20008000000 */
[----:B------:R-:W-:Y:S01]  /*4770*/  UMOV UR12, UR36 ;  /* 0x00000024000c7c82 */ /* 0x000fe20008000000 */
[----:B------:R-:W-:Y:S01]  /*4780*/  @!P4 R2UR UR8, R0 ;  /* 0x000000000008c2ca */ /* 0x000fe200000e0000 */
[----:B------:R-:W-:Y:S01]  /*4790*/  IMAD.IADD R20, R8, 0x1, R94 ;  /* 0x0000000108147824 */ /* 0x000fe200078e025e */
[----:B------:R-:W-:Y:S01]  /*47a0*/  @P3 R2UR UR36, R28 ;  /* 0x000000001c2432ca */ /* 0x000fe200000e0000 */
[----:B------:R-:W-:Y:S01]  /*47b0*/  IMAD.IADD R21, R13, 0x1, R96 ;  /* 0x000000010d157824 */ /* 0x000fe200078e0260 */
[----:B------:R-:W-:Y:S02]  /*47c0*/  SEL R0, RZ, 0x1, P0 ;  /* 0x00000001ff007807 */ /* 0x000fe40000000000 */
[----:B------:R-:W-:Y:S01]  /*47d0*/  LOP3.LUT R31, R31, 0x1, RZ, 0x3c, !PT ;  /* 0x000000011f1f7812 */ /* 0x000fe200078e3cff */
[----:B------:R-:W-:Y:S01]  /*47e0*/  IMAD.U32 R10, RZ, RZ, UR9 ;  /* 0x00000009ff0a7e24 */ /* 0x000fe2000f8e00ff */
[----:B------:R-:W-:Y:S01]  /*47f0*/  @!UP1 UIADD3 UR9, UPT, UPT, UR7, 0x88, URZ ;  /* 0x0000008807099890 */ /* 0x000fe2000fffe0ff */
[----:B------:R-:W-:Y:S02]  /*4800*/  LOP3.LUT R29, R29, R0, RZ, 0x3c, !PT ;  /* 0x000000001d1d7212 */ /* 0x000fe400078e3cff */
[----:B------:R-:W-:Y:S02]  /*4810*/  SEL R30, R30, RZ, P0 ;  /* 0x000000ff1e1e7207 */ /* 0x000fe40000000000 */
[----:B------:R-:W-:Y:S01]  /*4820*/  IMAD.U32 R11, RZ, RZ, UR8 ;  /* 0x00000008ff0b7e24 */ /* 0x000fe2000f8e00ff */
[----:B------:R-:W-:Y:S01]  /*4830*/  @!P4 R2UR UR14, R10 ;  /* 0x000000000a0ec2ca */ /* 0x000fe200000e0000 */
[----:B------:R-:W-:Y:S01]  /*4840*/  @!UP1 UIADD3 UR8, UPT, UPT, UR7, 0x1200, URZ ;  /* 0x0000120007089890 */ /* 0x000fe2000fffe0ff */
[----:B------:R-:W-:Y:S02]  /*4850*/  VOTEU.ALL UP1, P4 ;  /* 0x0000000000ff7886 */ /* 0x000fe40002020000 */
[----:B------:R-:W-:Y:S11]  /*4860*/  @!P4 R2UR UR15, R11 ;  /* 0x000000000b0fc2ca */ /* 0x000ff600000e0000 */
[----:B------:R-:W-:Y:S02]  /*4870*/  @!UPT UIADD3 URZ, UPT, UPT, URZ, URZ, URZ ;  /* 0x000000fffffff290 */ /* 0x000fe4000fffe0ff */
[----:B------:R2:W-:Y:S01]  /*4880*/  @!UP1 UTMALDG.3D [UR8], [UR14], desc[UR20] ;  /* 0x000014080e0095b4 */ /* 0x0005e20008011000 */
[----:B------:R2:W-:Y:S01]  /*4890*/  @!P4 SYNCS.ARRIVE.TRANS64.RED.A0TR RZ, [UR7+0x88], R23 ;  /* 0x00008817ffffc9a7 */ /* 0x0005e20008300407 */
[----:B------:R-:W-:Y:S01]  /*48a0*/  UPLOP3.LUT UP1, UPT, UPT, UPT, UPT, 0x80, 0x8 ;  /* 0x000000000008789c */ /* 0x000fe20003f2f070 */
[----:B------:R-:W-:Y:S01]  /*48b0*/  SYNCS.ARRIVE.TRANS64.RED.A1T0 RZ, [UR13], RZ ;  /* 0x000000ffffff79a7 */ /* 0x000fe2000810040d */
[----:B------:R-:W-:Y:S09]  /*48c0*/  @P3 BRA `(.L_x_80) ;  /* 0xfffffff400503947 */ /* 0x000ff2000383ffff */
[----:B------:R-:W-:-:S04]  /*48d0*/  SHF.L.U32 R3, R31, 0x1f, RZ ;  /* 0x0000001f1f037819 */ /* 0x000fc800000006ff */
[----:B------:R-:W1:Y:S02]  /*48e0*/  SYNCS.PHASECHK.TRANS64.TRYWAIT P0, [UR7+0x90], R3 ;  /* 0x00009003ff0075a7 */ /* 0x000e640008001107 */
[----:B-1----:R-:W-:Y:S05]  /*48f0*/  @!P0 BRA `(.L_x_81) ;  /* 0x0000003400308947 */ /* 0x002fea0003800000 */
.L_x_151:
[----:B-1----:R-:W-:-:S07]  /*4900*/  MOV R0, UR7 ;  /* 0x0000000700007c02 */ /* 0x002fce0008000f00 */
.L_x_82:
[----:B-1----:R-:W-:-:S04]  /*4910*/  SHF.L.U32 R3, R31, 0x1f, RZ ;  /* 0x0000001f1f037819 */ /* 0x002fc800000006ff */
[----:B------:R1:W3:Y:S03]  /*4920*/  SYNCS.PHASECHK.TRANS64.TRYWAIT P0, [R0+URZ+0x98], R3 ;  /* 0x00009803000075a7 */ /* 0x0002e600080011ff */
[----:B---3--:R-:W-:Y:S05]  /*4930*/  @!P0 NANOSLEEP.SYNCS 0x989680 ;  /* 0x009896800000895d */ /* 0x008fea0003900000 */
[----:B------:R-:W3:Y:S02]  /*4940*/  @!P0 SYNCS.PHASECHK.TRANS64 P0, [R0+URZ+0x98], R3 ;  /* 0x00009803000085a7 */ /* 0x000ee400080010ff */
[----:B--23--:R-:W-:Y:S05]  /*4950*/  @P0 EXIT ;  /* 0x000000000000094d */ /* 0x00cfea0003800000 */
[----:B------:R-:W-:Y:S05]  /*4960*/  BRA `(.L_x_82) ;  /* 0xfffffffc00e87947 */ /* 0x000fea000383ffff */
.L_x_71:
[----:B------:R-:W-:-:S06]  /*4970*/  UISETP.GE.AND UP1, UPT, UR8, 0x4, UPT ;  /* 0x000000040800788c */ /* 0x000fcc000bf26270 */
[----:B------:R-:W-:-:S13]  /*4980*/  PLOP3.LUT P0, PT, PT, PT, UP1, 0x80, 0x8 ;  /* 0x000000000008781c */ /* 0x000fda0003f0f018 */
[----:B------:R-:W-:Y:S05]  /*4990*/  @!P0 EXIT ;  /* 0x000000000000894d */ /* 0x000fea0003800000 */
[----:B------:R-:W-:Y:S01]  /*49a0*/  BAR.SYNC.DEFER_BLOCKING 0x6, 0xa0 ;  /* 0x0182800000007b1d */ /* 0x000fe20000010000 */
[C---:B------:R-:W-:Y:S01]  /*49b0*/  IMAD.SHL.U32 R7, R108.reuse, 0x40, RZ ;  /* 0x000000406c077824 */ /* 0x040fe200078e00ff */
[C---:B------:R-:W-:Y:S01]  /*49c0*/  LOP3.LUT R110, R108.reuse, 0x60, RZ, 0xc0, !PT ;  /* 0x000000606c6e7812 */ /* 0x040fe200078ec0ff */
[C---:B------:R-:W-:Y:S01]  /*49d0*/  IMAD.SHL.U32 R100, R108.reuse, 0x20, RZ ;  /* 0x000000206c647824 */ /* 0x040fe200078e00ff */
[----:B------:R-:W-:Y:S01]  /*49e0*/  CS2R R106, SRZ ;  /* 0x00000000006a7805 */ /* 0x000fe2000001ff00 */
[C---:B------:R-:W-:Y:S01]  /*49f0*/  IMAD.SHL.U32 R0, R108.reuse, 0x2, RZ ;  /* 0x000000026c007824 */ /* 0x040fe200078e00ff */
[----:B------:R-:W-:Y:S02]  /*4a00*/  UMOV UR49, 0x400 ;  /* 0x0000040000317882 */ /* 0x000fe40000000000 */
[----:B------:R-:W1:Y:S01]  /*4a10*/  LDC R99, c[0x0][0x370] ;  /* 0x0000dc00ff637b82 */ /* 0x000e620000000800 */
[----:B------:R-:W-:Y:S01]  /*4a20*/  ULEA UR49, UR37, UR49, 0x18 ;  /* 0x0000003125317291 */ /* 0x000fe2000f8ec0ff */
[----:B------:R-:W-:Y:S01]  /*4a30*/  LOP3.LUT R5, R7, 0x180, RZ, 0xc0, !PT ;  /* 0x0000018007057812 */ /* 0x000fe200078ec0ff */
[----:B------:R-:W-:Y:S01]  /*4a40*/  IMAD.U32 R46, R108, 0x10000, RZ ;  /* 0x000100006c2e7824 */ /* 0x000fe200078e00ff */
[----:B------:R-:W-:Y:S01]  /*4a50*/  LOP3.LUT R100, R100, 0xc00, RZ, 0xc0, !PT ;  /* 0x00000c0064647812 */ /* 0x000fe200078ec0ff */
[----:B------:R-:W-:Y:S01]  /*4a60*/  UIADD3 UR4, UPT, UPT, UR49, 0x2200, URZ ;  /* 0x0000220031047890 */ /* 0x000fe2000fffe0ff */
[----:B------:R-:W-:Y:S01]  /*4a70*/  LOP3.LUT R0, R5, 0x20, R0, 0xf8, !PT ;  /* 0x0000002005007812 */ /* 0x000fe200078ef800 */
[----:B------:R-:W-:Y:S01]  /*4a80*/  IMAD.SHL.U32 R5, R108, 0x8, RZ ;  /* 0x000000086c057824 */ /* 0x000fe200078e00ff */
[----:B------:R-:W2:Y:S01]  /*4a90*/  LDC R42, c[0x0][0xb0c] ;  /* 0x0002c300ff2a7b82 */ /* 0x000ea20000000800 */
[----:B------:R-:W-:Y:S01]  /*4aa0*/  LOP3.LUT R100, R100, 0x40, R7, 0xf8, !PT ;  /* 0x0000004064647812 */ /* 0x000fe200078ef807 */
[----:B------:R-:W-:Y:S01]  /*4ab0*/  IMAD.MOV.U32 R44, RZ, RZ, RZ ;  /* 0x000000ffff2c7224 */ /* 0x000fe200078e00ff */
[----:B------:R-:W-:Y:S01]  /*4ac0*/  LOP3.LUT R46, R46, 0x600000, RZ, 0xc0, !PT ;  /* 0x006000002e2e7812 */ /* 0x000fe200078ec0ff */
[----:B------:R-:W-:Y:S01]  /*4ad0*/  IMAD.MOV.U32 R112, RZ, RZ, RZ ;  /* 0x000000ffff707224 */ /* 0x000fe200078e00ff */
[----:B------:R-:W-:-:S02]  /*4ae0*/  LOP3.LUT R108, R108, 0x2, RZ, 0xc0, !PT ;  /* 0x000000026c6c7812 */ /* 0x000fc400078ec0ff */
[----:B------:R-:W-:Y:S02]  /*4af0*/  CS2R R104, SRZ ;  /* 0x0000000000687805 */ /* 0x000fe4000001ff00 */
[----:B------:R-:W-:Y:S01]  /*4b00*/  LOP3.LUT R5, R0, 0x30, R5, 0x78, !PT ;  /* 0x0000003000057812 */ /* 0x000fe200078e7805 */
[----:B------:R-:W4:Y:S01]  /*4b10*/  LDC R97, c[0x0][0xb20] ;  /* 0x0002c800ff617b82 */ /* 0x000f220000000800 */
[----:B------:R-:W3:Y:S01]  /*4b20*/  LDS R3, [UR49+0x160] ;  /* 0x00016031ff037984 */ /* 0x000ee20008000800 */
[----:B------:R-:W-:Y:S01]  /*4b30*/  LOP3.LUT R100, R100, 0x200, R7, 0xf8, !PT ;  /* 0x0000020064647812 */ /* 0x000fe200078ef807 */
[----:B------:R-:W-:Y:S01]  /*4b40*/  IMAD.MOV R102, RZ, RZ, -R108 ;  /* 0x000000ffff667224 */ /* 0x000fe200078e0a6c */
[----:B------:R-:W1:Y:S01]  /*4b50*/  LDCU.64 UR52, c[0x0][0x348] ;  /* 0x00006900ff3477ac */ /* 0x000e620008000a00 */
[----:B------:R-:W-:Y:S01]  /*4b60*/  IMAD.U32 R109, RZ, RZ, UR4 ;  /* 0x00000004ff6d7e24 */ /* 0x000fe2000f8e00ff */
[----:B------:R-:W-:Y:S02]  /*4b70*/  LOP3.LUT R100, R100, R5, RZ, 0xfc, !PT ;  /* 0x0000000564647212 */ /* 0x000fe400078efcff */
[----:B------:R-:W1:Y:S01]  /*4b80*/  LDC R41, c[0x0][0xb30] ;  /* 0x0002cc00ff297b82 */ /* 0x000e620000000800 */
[----:B------:R-:W1:Y:S01]  /*4b90*/  LDCU.64 UR38, c[0x0][0x888] ;  /* 0x00011100ff2677ac */ /* 0x000e620008000a00 */
[----:B------:R-:W1:Y:S06]  /*4ba0*/  LDCU.64 UR44, c[0x0][0x890] ;  /* 0x00011200ff2c77ac */ /* 0x000e6c0008000a00 */
[----:B------:R-:W1:Y:S01]  /*4bb0*/  LDC.64 R92, c[0x0][0xb10] ;  /* 0x0002c400ff5c7b82 */ /* 0x000e620000000a00 */
[----:B------:R-:W-:-:S07]  /*4bc0*/  UIADD3 UR48, UPT, UPT, UR49, 0x200, URZ ;  /* 0x0000020031307890 */ /* 0x000fce000fffe0ff */
[----:B------:R-:W1:Y:S08]  /*4bd0*/  LDC.64 R38, c[0x0][0xb18] ;  /* 0x0002c600ff267b82 */ /* 0x000e700000000a00 */
[----:B------:R-:W1:Y:S08]  /*4be0*/  LDC.64 R36, c[0x0][0xb28] ;  /* 0x0002ca00ff247b82 */ /* 0x000e700000000a00 */
[----:B------:R-:W1:Y:S01]  /*4bf0*/  LDC.64 R90, c[0x0][0x8b0] ;  /* 0x00022c00ff5a7b82 */ /* 0x000e620000000a00 */
[----:B---3--:R-:W-:-:S07]  /*4c00*/  IMAD.IADD R46, R3, 0x1, R46 ;  /* 0x00000001032e7824 */ /* 0x008fce00078e022e */
[----:B------:R-:W3:Y:S08]  /*4c10*/  LDC.64 R88, c[0x0][0x8a8] ;  /* 0x00022a00ff587b82 */ /* 0x000ef00000000a00 */
[----:B--2-4-:R-:W1:Y:S02]  /*4c20*/  LDC R98, c[0x0][0x374] ;  /* 0x0000dd00ff627b82 */ /* 0x014e640000000800 */
.L_x_108:
[----:B------:R-:W-:Y:S02]  /*4c30*/  LEA R0, R112, UR49, 0x3 ;  /* 0x0000003170007c11 */ /* 0x000fe4000f8e18ff */
[----:B------:R-:W-:Y:S02]  /*4c40*/  SHF.L.U32 R3, R106, 0x1f, RZ ;  /* 0x0000001f6a037819 */ /* 0x000fe400000006ff */
[----:B------:R-:W-:Y:S02]  /*4c50*/  LEA R16, R112, UR49, 0x4 ;  /* 0x0000003170107c11 */ /* 0x000fe4000f8e20ff */
[----:B------:R-:W2:Y:S02]  /*4c60*/  SYNCS.PHASECHK.TRANS64.TRYWAIT P0, [R0+URZ+0xb0], R3 ;  /* 0x0000b003000075a7 */ /* 0x000ea400080011ff */
[----:B-12---:R-:W-:Y:S05]  /*4c70*/  @!P0 BRA `(.L_x_83) ;  /* 0x0000003000688947 */ /* 0x006fea0003800000 */
.L_x_152:
[----:B------:R-:W4:Y:S01]  /*4c80*/  LDC.64 R12, c[0x0][0xb10] ;  /* 0x0002c400ff0c7b82 */ /* 0x000f220000000a00 */
[----:B------:R-:W3:Y:S01]  /*4c90*/  LDS.128 R16, [R16+0x140] ;  /* 0x0001400010107984 */ /* 0x000ee20000000c00 */
[----:B-1----:R-:W-:Y:S01]  /*4ca0*/  ISETP.NE.AND P1, PT, R41, 0x1, PT ;  /* 0x000000012900780c */ /* 0x002fe20003f25270 */
[----:B--2---:R-:W-:Y:S01]  /*4cb0*/  VIADD R0, R0, 0xc0 ;  /* 0x000000c000007836 */ /* 0x004fe20000000000 */
[----:B------:R-:W-:Y:S04]  /*4cc0*/  ISETP.GE.AND P0, PT, R40, 0x1, PT ;  /* 0x000000012800780c */ /* 0x000fe80003f06270 */
[----:B------:R-:W1:Y:S01]  /*4cd0*/  LDC.64 R10, c[0x0][0xb18] ;  /* 0x0002c600ff0a7b82 */ /* 0x000e620000000a00 */
[----:B------:R-:W-:Y:S01]  /*4ce0*/  PRMT R0, RZ, 0x654, R0 ;  /* 0x00000654ff007816 */ /* 0x000fe20000000000 */
[----:B------:R-:W-:Y:S01]  /*4cf0*/  @!PT LDS RZ, [RZ] ;  /* 0x00000000fffff984 */ /* 0x000fe20000000800 */
[----:B------:R-:W-:Y:S01]  /*4d00*/  @!PT LDS RZ, [RZ] ;  /* 0x00000000fffff984 */ /* 0x000fe20000000800 */
[----:B------:R-:W-:Y:S01]  /*4d10*/  @!PT LDS RZ, [RZ] ;  /* 0x00000000fffff984 */ /* 0x000fe20000000800 */
[----:B------:R-:W-:Y:S01]  /*4d20*/  @!PT LDS RZ, [RZ] ;  /* 0x00000000fffff984 */ /* 0x000fe20000000800 */
[----:B------:R2:W-:Y:S06]  /*4d30*/  MEMBAR.ALL.CTA ;  /* 0x0000000000007992 */ /* 0x0005ec0000008000 */
[----:B--2---:R-:W2:Y:S01]  /*4d40*/  FENCE.VIEW.ASYNC.S ;  /* 0x00000000000073c6 */ /* 0x004ea20000000000 */
[----:B------:R-:W1:Y:S08]  /*4d50*/  @!P1 LDC R14, c[0x0][0xb20] ;  /* 0x0002c800ff0e9b82 */ /* 0x000e700000000800 */
[----:B------:R-:W1:Y:S01]  /*4d60*/  @!P1 LDC R9, c[0x0][0xb0c] ;  /* 0x0002c300ff099b82 */ /* 0x000e620000000800 */
[----:B--2---:R2:W-:Y:S01]  /*4d70*/  SYNCS.ARRIVE.TRANS64.RED.A1T0 RZ, [R0+URZ], RZ ;  /* 0x000000ff00ff79a7 */ /* 0x0045e200081004ff */
[----:B---3--:R-:W-:Y:S04]  /*4d80*/  LOP3.LUT P4, RZ, R18, 0x1, RZ, 0xc0, !PT ;  /* 0x0000000112ff7812 */ /* 0x008fe8000788c0ff */
[----:B------:R-:W-:Y:S09]  /*4d90*/  P2R R111, PR, RZ, 0x10 ;  /* 0x00000010ff6f7803 */ /* 0x000ff20000000000 */
[----:B------:R-:W-:Y:S02]  /*4da0*/  @P4 MOV R45, R16 ;  /* 0x00000010002d4202 */ /* 0x000fe40000000f00 */
[----:B------:R-:W-:Y:S01]  /*4db0*/  @P4 LOP3.LUT R43, R17, 0xffff, RZ, 0xc0, !PT ;  /* 0x0000ffff112b4812 */ /* 0x000fe200078ec0ff */
[----:B--2-4-:R-:W-:Y:S06]  /*4dc0*/  @!P0 BRA `(.L_x_84) ;  /* 0x0000000000a48947 */ /* 0x014fec0003800000 */
[----:B------:R-:W-:Y:S01]  /*4dd0*/  IMAD.HI.U32 R24, R98, R39, RZ ;  /* 0x0000002762187227 */ /* 0x000fe200078e00ff */
[----:B------:R-:W-:Y:S02]  /*4de0*/  ISETP.NE.AND P0, PT, R38, 0x1, PT ;  /* 0x000000012600780c */ /* 0x000fe40003f05270 */
[----:B------:R-:W-:Y:S01]  /*4df0*/  ISETP.NE.AND P2, PT, R40, 0x1, PT ;  /* 0x000000012800780c */ /* 0x000fe20003f45270 */
[-C--:B------:R-:W-:Y:S01]  /*4e00*/  IMAD.HI.U32 R22, R99, R92.reuse, RZ ;  /* 0x0000005c63167227 */ /* 0x080fe200078e00ff */
[----:B------:R-:W-:Y:S02]  /*4e10*/  SHF.R.U32.HI R23, RZ, R97, R24 ;  /* 0x00000061ff177219 */ /* 0x000fe40000011618 */
[----:B------:R-:W-:Y:S01]  /*4e20*/  ISETP.NE.AND P3, PT, R42, 0x1, PT ;  /* 0x000000012a00780c */ /* 0x000fe20003f65270 */
[----:B------:R-:W-:Y:S01]  /*4e30*/  IMAD.HI.U32 R28, R43, R39, RZ ;  /* 0x000000272b1c7227 */ /* 0x000fe200078e00ff */
[----:B------:R-:W-:Y:S02]  /*4e40*/  SHF.R.U32.HI R22, RZ, R93, R22 ;  /* 0x0000005dff167219 */ /* 0x000fe40000011616 */
[----:B------:R-:W-:Y:S01]  /*4e50*/  SEL R3, R98, R23, !P0 ;  /* 0x0000001762037207 */ /* 0x000fe20004000000 */
[----:B------:R-:W-:Y:S01]  /*4e60*/  IMAD.HI.U32 R26, R45, R92, RZ ;  /* 0x0000005c2d1a7227 */ /* 0x000fe200078e00ff */
[----:B------:R-:W-:Y:S03]  /*4e70*/  SEL R7, R99, R22, !P3 ;  /* 0x0000001663077207 */ /* 0x000fe60005800000 */
[-C--:B------:R-:W-:Y:S01]  /*4e80*/  IMAD.HI.U32 R22, R3, R36.reuse, RZ ;  /* 0x0000002403167227 */ /* 0x080fe200078e00ff */
[----:B------:R-:W-:Y:S03]  /*4e90*/  SHF.R.U32.HI R26, RZ, R93, R26 ;  /* 0x0000005dff1a7219 */ /* 0x000fe6000001161a */
[----:B------:R-:W-:Y:S01]  /*4ea0*/  IMAD.HI.U32 R24, R7, R36, RZ ;  /* 0x0000002407187227 */ /* 0x000fe200078e00ff */
[----:B------:R-:W-:Y:S02]  /*4eb0*/  @P2 SHF.R.U32.HI R3, RZ, R37, R22 ;  /* 0x00000025ff032219 */ /* 0x000fe40000011616 */
[----:B------:R-:W-:Y:S02]  /*4ec0*/  SHF.R.U32.HI R22, RZ, R97, R28 ;  /* 0x00000061ff167219 */ /* 0x000fe4000001161c */
[----:B------:R-:W-:Y:S01]  /*4ed0*/  @P2 SHF.R.U32.HI R7, RZ, R37, R24 ;  /* 0x00000025ff072219 */ /* 0x000fe20000011618 */
[C---:B------:R-:W-:Y:S01]  /*4ee0*/  IMAD R2, R40.reuse, R3, RZ ;  /* 0x0000000328027224 */ /* 0x040fe200078e02ff */
[----:B------:R-:W-:Y:S02]  /*4ef0*/  SEL R5, R43, R22, !P0 ;  /* 0x000000162b057207 */ /* 0x000fe40004000000 */
[----:B------:R-:W-:Y:S01]  /*4f00*/  SEL R3, R45, R26, !P3 ;  /* 0x0000001a2d037207 */ /* 0x000fe20005800000 */
[----:B------:R-:W-:Y:S01]  /*4f10*/  IMAD R4, R40, R7, RZ ;  /* 0x0000000728047224 */ /* 0x000fe200078e02ff */
[C---:B------:R-:W-:Y:S01]  /*4f20*/  ISETP.GE.AND P0, PT, R5.reuse, R2, PT ;  /* 0x000000020500720c */ /* 0x040fe20003f06270 */
[----:B------:R-:W-:Y:S03]  /*4f30*/  IMAD.HI.U32 R6, R5, R36, RZ ;  /* 0x0000002405067227 */ /* 0x000fe600078e00ff */
[----:B------:R-:W-:Y:S01]  /*4f40*/  ISETP.GE.OR P0, PT, R3, R4, P0 ;  /* 0x000000040300720c */ /* 0x000fe20000706670 */
[----:B------:R-:W-:Y:S01]  /*4f50*/  IMAD.MOV R4, RZ, RZ, -R3 ;  /* 0x000000ffff047224 */ /* 0x000fe200078e0a03 */
[-C--:B------:R-:W-:Y:S03]  /*4f60*/  SHF.R.U32.HI R6, RZ, R37.reuse, R6 ;  /* 0x00000025ff067219 */ /* 0x080fe60000011606 */
[----:B------:R-:W-:Y:S01]  /*4f70*/  IMAD R45, R42, R4, R45 ;  /* 0x000000042a2d7224 */ /* 0x000fe200078e022d */
[----:B------:R-:W-:Y:S05]  /*4f80*/  SEL R15, R5, R6, !P2 ;  /* 0x00000006050f7207 */ /* 0x000fea0005000000 */
[----:B------:R-:W-:Y:S02]  /*4f90*/  IMAD.MOV R6, RZ, RZ, -R15 ;  /* 0x000000ffff067224 */ /* 0x000fe400078e0a0f */
[C---:B------:R-:W-:Y:S04]  /*4fa0*/  @!P0 IMAD.HI.U32 R2, R3.reuse, R36, RZ ;  /* 0x0000002403028227 */ /* 0x040fe800078e00ff */
[----:B------:R-:W-:Y:S01]  /*4fb0*/  IMAD R6, R40, R6, R5 ;  /* 0x0000000628067224 */ /* 0x000fe200078e0205 */
[----:B------:R-:W-:Y:S04]  /*4fc0*/  @!P0 SHF.R.U32.HI R2, RZ, R37, R2 ;  /* 0x00000025ff028219 */ /* 0x000fe80000011602 */
[----:B------:R-:W-:Y:S02]  /*4fd0*/  @!P0 SEL R0, R3, R2, !P2 ;  /* 0x0000000203008207 */ /* 0x000fe40005000000 */
[----:B------:R-:W-:Y:S02]  /*4fe0*/  IADD3 R2, PT, PT, -R5, RZ, RZ ;  /* 0x000000ff05027210 */ /* 0x000fe40007ffe1ff */
[----:B------:R-:W-:Y:S01]  /*4ff0*/  @!P0 IADD3 R8, PT, PT, R15, -R0, RZ ;  /* 0x800000000f088210 */ /* 0x000fe20007ffe0ff */
[----:B------:R-:W-:Y:S02]  /*5000*/  @!P0 IMAD R0, R7, R6, R0 ;  /* 0x0000000607008224 */ /* 0x000fe400078e0200 */
[----:B------:R-:W-:Y:S02]  /*5010*/  IMAD R43, R38, R2, R43 ;  /* 0x00000002262b7224 */ /* 0x000fe400078e022b */
[----:B------:R-:W-:Y:S02]  /*5020*/  @!P0 IMAD R5, R8, R40, R3 ;  /* 0x0000002808058224 */ /* 0x000fe400078e0203 */
[----:B------:R-:W-:Y:S04]  /*5030*/  @!P0 IMAD.MOV.U32 R3, RZ, RZ, R0 ;  /* 0x000000ffff038224 */ /* 0x000fe800078e0000 */
[----:B------:R-:W-:Y:S02]  /*5040*/  IMAD R45, R3, R42, R45 ;  /* 0x0000002a032d7224 */ /* 0x000fe400078e022d */
[----:B------:R-:W-:Y:S07]  /*5050*/  IMAD R43, R5, R38, R43 ;  /* 0x00000026052b7224 */ /* 0x000fee00078e022b */
.L_x_84:
[----:B-1----:R-:W-:Y:S01]  /*5060*/  @!P1 ISETP.NE.AND P0, PT, R10, 0x1, PT ;  /* 0x000000010a00980c */ /* 0x002fe20003f05270 */
[----:B------:R-:W-:Y:S01]  /*5070*/  @!P1 IMAD.HI.U32 R0, R45, R12, RZ ;  /* 0x0000000c2d009227 */ /* 0x000fe200078e00ff */
[----:B------:R-:W-:Y:S01]  /*5080*/  @!P1 ISETP.NE.AND P2, PT, R9, 0x1, PT ;  /* 0x000000010900980c */ /* 0x000fe20003f45270 */
[----:B------:R-:W-:Y:S01]  /*5090*/  ULOP3.LUT UP0, URZ, UR48, 0x1b0, URZ, 0xc0, !UPT ;  /* 0x000001b030ff7892 */ /* 0x000fe2000f80c0ff */
[----:B------:R-:W-:Y:S01]  /*50a0*/  R2UR UR42, R21 ;  /* 0x00000000152a72ca */ /* 0x000fe200000e0000 */
[----:B------:R-:W-:Y:S01]  /*50b0*/  @!P1 IMAD.HI.U32 R3, R43, R11, RZ ;  /* 0x0000000b2b039227 */ /* 0x000fe200078e00ff */
[----:B------:R-:W-:Y:S02]  /*50c0*/  @!P1 SHF.R.U32.HI R0, RZ, R13, R0 ;  /* 0x0000000dff009219 */ /* 0x000fe40000011600 */
[----:B------:R-:W-:Y:S01]  /*50d0*/  R2UR UR41, R20 ;  /* 0x00000000142972ca */ /* 0x000fe200000e0000 */
[----:B------:R-:W-:Y:S01]  /*50e0*/  VIADD R112, R112, 0x1 ;  /* 0x0000000170707836 */ /* 0x000fe20000000000 */
[----:B------:R-:W-:Y:S02]  /*50f0*/  @!P1 SHF.R.U32.HI R2, RZ, R14, R3 ;  /* 0x0000000eff029219 */ /* 0x000fe40000011603 */
[----:B------:R-:W-:Y:S02]  /*5100*/  @!P1 SEL R3, R45, R0, !P2 ;  /* 0x000000002d039207 */ /* 0x000fe40005000000 */
[----:B------:R-:W-:Y:S02]  /*5110*/  @!P1 SEL R2, R43, R2, !P0 ;  /* 0x000000022b029207 */ /* 0x000fe40004000000 */
[----:B------:R-:W-:Y:S01]  /*5120*/  @P4 SHF.R.U32.HI R103, RZ, 0x10, R17 ;  /* 0x00000010ff674819 */ /* 0x000fe20000011611 */
[----:B------:R-:W-:Y:S02]  /*5130*/  USHF.L.U32 UR42, UR42, 0x6, URZ ;  /* 0x000000062a2a7899 */ /* 0x000fe400080006ff */
[----:B------:R-:W-:Y:S02]  /*5140*/  @!P1 IMAD.IADD R0, R2, 0x1, -R3 ;  /* 0x0000000102009824 */ /* 0x000fe400078e0a03 */
[----:B------:R-:W-:Y:S01]  /*5150*/  @!P1 IMAD.IADD R2, R3, 0x1, -R2 ;  /* 0x0000000103029824 */ /* 0x000fe200078e0a02 */
[----:B------:R-:W-:Y:S01]  /*5160*/  USHF.L.U32 UR41, UR41, 0x7, URZ ;  /* 0x0000000729297899 */ /* 0x000fe200080006ff */
[----:B------:R-:W-:Y:S02]  /*5170*/  @!P1 IMAD R45, R0, R9, R45 ;  /* 0x00000009002d9224 */ /* 0x000fe400078e022d */
[----:B------:R-:W-:Y:S01]  /*5180*/  @!P1 IMAD R43, R2, R10, R43 ;  /* 0x0000000a022b9224 */ /* 0x000fe200078e022b */
[----:B------:R-:W-:Y:S08]  /*5190*/  BRA.U !UP0, `(.L_x_85) ;  /* 0x0000000108407547 */ /* 0x000ff0000b800000 */
[----:B------:R-:W1:Y:S01]  /*51a0*/  LDCU.64 UR8, c[0x4][0x80] ;  /* 0x01001000ff0877ac */ /* 0x000e620008000a00 */
[----:B------:R-:W-:Y:S01]  /*51b0*/  MOV R3, 0x0 ;  /* 0x0000000000037802 */ /* 0x000fe20000000f00 */
[----:B------:R-:W-:Y:S02]  /*51c0*/  HFMA2 R12, -RZ, RZ, 0, 5.9604644775390625e-08 ;  /* 0x00000001ff0c7431 */ /* 0x000fe400000001ff */
[----:B------:R-:W-:Y:S02]  /*51d0*/  IMAD.MOV.U32 R8, RZ, RZ, 0x70 ;  /* 0x00000070ff087424 */ /* 0x000fe400078e00ff */
[----:B------:R-:W-:Y:S01]  /*51e0*/  IMAD.MOV.U32 R13, RZ, RZ, RZ ;  /* 0x000000ffff0d7224 */ /* 0x000fe200078e00ff */
[----:B------:R-:W2:Y:S01]  /*51f0*/  LDCU.64 UR6, c[0x4][0x88] ;  /* 0x01001100ff0677ac */ /* 0x000ea20008000a00 */
[----:B------:R-:W3:Y:S01]  /*5200*/  LDC.64 R2, c[0x4][R3] ;  /* 0x0100000003027b82 */ /* 0x000ee20000000a00 */
[----:B------:R-:W4:Y:S01]  /*5210*/  LDCU.64 UR4, c[0x4][0x8] ;  /* 0x01000100ff0477ac */ /* 0x000f220008000a00 */
[----:B-1----:R-:W-:Y:S01]  /*5220*/  MOV R5, UR9 ;  /* 0x0000000900057c02 */ /* 0x002fe20008000f00 */
[----:B------:R-:W-:Y:S01]  /*5230*/  IMAD.U32 R4, RZ, RZ, UR8 ;  /* 0x00000008ff047e24 */ /* 0x000fe2000f8e00ff */
[----:B--2---:R-:W-:Y:S01]  /*5240*/  MOV R7, UR7 ;  /* 0x0000000700077c02 */ /* 0x004fe20008000f00 */
[----:B------:R-:W-:Y:S01]  /*5250*/  IMAD.U32 R6, RZ, RZ, UR6 ;  /* 0x00000006ff067e24 */ /* 0x000fe2000f8e00ff */
[----:B----4-:R-:W-:Y:S01]  /*5260*/  MOV R11, UR5 ;  /* 0x00000005000b7c02 */ /* 0x010fe20008000f00 */
[----:B------:R-:W-:Y:S02]  /*5270*/  IMAD.U32 R10, RZ, RZ, UR4 ;  /* 0x00000004ff0a7e24 */ /* 0x000fe4000f8e00ff */
[----:B------:R-:W-:Y:S07]  /*5280*/  LEPC R20, `(.L_x_85) ;  /* 0x000000001014794e */ /* 0x000fee0000000000 */
[----:B---3-5:R-:W-:Y:S05]  /*5290*/  CALL.ABS.NOINC R2 ;  /* 0x0000000002007343 */ /* 0x028fea0003c00000 */
.L_x_85:
[----:B------:R-:W-:Y:S01]  /*52a0*/  LOP3.LUT P0, RZ, R109, 0x1b0, RZ, 0xc0, !PT ;  /* 0x000001b06dff7812 */ /* 0x000fe2000780c0ff */
[----:B------:R-:W-:Y:S11]  /*52b0*/  BSSY.RECONVERGENT B6, `(.L_x_86) ;  /* 0x0000013000067945 */ /* 0x000ff60003800200 */
[----:B------:R-:W-:Y:S01]  /*52c0*/  @!UPT UIADD3 URZ, UPT, UPT, URZ, URZ, URZ ;  /* 0x000000fffffff290 */ /* 0x000fe2000fffe0ff */
[----:B------:R-:W-:Y:S05]  /*52d0*/  @!P0 BRA `(.L_x_87) ;  /* 0x0000000000408947 */ /* 0x000fea0003800000 */
        /* <DEDUP_REMOVED lines=16> */
.L_x_87:
[----:B------:R-:W-:Y:S05]  /*53e0*/  BSYNC.RECONVERGENT B6 ;  /* 0x0000000000067941 */ /* 0x000fea0003800200 */
.L_x_86:
[----:B------:R-:W-:Y:S01]  /*53f0*/  ISETP.NE.U32.AND P4, PT, R90, RZ, PT ;  /* 0x000000ff5a00720c */ /* 0x000fe20003f85070 */
[----:B------:R-:W-:Y:S01]  /*5400*/  UISETP.NE.AND UP2, UPT, UR50, URZ, UPT ;  /* 0x000000ff3200728c */ /* 0x000fe2000bf45270 */
[----:B------:R-:W-:Y:S01]  /*5410*/  ISETP.NE.U32.AND P2, PT, RZ, UR38, PT ;  /* 0x00000026ff007c0c */ /* 0x000fe2000bf45070 */
[----:B------:R-:W-:Y:S01]  /*5420*/  UISETP.NE.U32.AND UP1, UPT, UR44, URZ, UPT ;  /* 0x000000ff2c00728c */ /* 0x000fe2000bf25070 */
[----:B------:R-:W-:Y:S01]  /*5430*/  ISETP.NE.AND.EX P4, PT, R91, RZ, PT, P4 ;  /* 0x000000ff5b00720c */ /* 0x000fe20003f85340 */
[----:B------:R-:W-:Y:S01]  /*5440*/  UPLOP3.LUT UP0, UPT, UPT, UPT, UPT, 0x40, 0x4 ;  /* 0x000000000004789c */ /* 0x000fe20003f0e870 */
[----:B------:R-:W-:Y:S01]  /*5450*/  ISETP.NE.AND.EX P2, PT, RZ, UR39, PT, P2 ;  /* 0x00000027ff007c0c */ /* 0x000fe2000bf45320 */
[----:B------:R-:W-:Y:S01]  /*5460*/  UISETP.NE.AND.EX UP1, UPT, UR45, URZ, UPT, UP1 ;  /* 0x000000ff2d00728c */ /* 0x000fe2000bf25310 */
[----:B------:R-:W-:Y:S04]  /*5470*/  PLOP3.LUT P1, PT, PT, PT, UP2, 0x80, 0x8 ;  /* 0x000000000008781c */ /* 0x000fe80003f2f028 */
[----:B------:R-:W-:Y:S06]  /*5480*/  @UP2 UPLOP3.LUT UP0, UPT, UPT, UPT, UP1, 0x80, 0x8 ;  /* 0x000000000008289c */ /* 0x000fec0003f0f010 */
[----:B------:R-:W-:Y:S01]  /*5490*/  PLOP3.LUT P0, PT, PT, PT, UP0, 0x80, 0x8 ;  /* 0x000000000008781c */ /* 0x000fe20003f0f008 */
[----:B------:R-:W-:Y:S01]  /*54a0*/  @!UPT UIADD3 URZ, UPT, UPT, URZ, URZ, URZ ;  /* 0x000000fffffff290 */ /* 0x000fe2000fffe0ff */
[----:B------:R-:W-:Y:S11]  /*54b0*/  BRA.U !UP1, `(.L_x_88) ;  /* 0x0000000109387547 */ /* 0x000ff6000b800000 */
[----:B------:R-:W-:Y:S01]  /*54c0*/  UISETP.NE.U32.AND UP0, UPT, UR38, URZ, UPT ;  /* 0x000000ff2600728c */ /* 0x000fe2000bf05070 */
[----:B------:R-:W-:Y:S02]  /*54d0*/  HFMA2 R0, -RZ, RZ, 0, 5.9604644775390625e-08 ;  /* 0x00000001ff007431 */ /* 0x000fe400000001ff */
[----:B------:R-:W-:Y:S01]  /*54e0*/  IMAD.MOV.U32 R95, RZ, RZ, 0x1 ;  /* 0x00000001ff5f7424 */ /* 0x000fe200078e00ff */
[----:B------:R-:W-:Y:S06]  /*54f0*/  UISETP.NE.AND.EX UP0, UPT, UR39, URZ, UPT, UP0 ;  /* 0x000000ff2700728c */ /* 0x000fec000bf05300 */
[----:B------:R-:W-:Y:S05]  /*5500*/  PLOP3.LUT P3, PT, PT, PT, UP0, 0x80, 0x8 ;  /* 0x000000000008781c */ /* 0x000fea0003f6f008 */
[----:B------:R-:W1:Y:S01]  /*5510*/  @UP0 LDCU.64 UR6, c[0x0][0x888] ;  /* 0x00011100ff0607ac */ /* 0x000e620008000a00 */
[----:B------:R-:W-:Y:S07]  /*5520*/  @UP0 UIMAD UR4, UR36, UR44, URZ ;  /* 0x0000002c240402a4 */ /* 0x000fee000f8e02ff */
[----:B------:R-:W-:Y:S01]  /*5530*/  @!P3 PRMT R95, R0, 0x7610, R95 ;  /* 0x00007610005fb816 */ /* 0x000fe2000000005f */
[----:B-1----:R-:W-:Y:S03]  /*5540*/  @UP0 UIMAD.WIDE UR6, UR4, 0x4, UR6 ;  /* 0x00000004040608a5 */ /* 0x002fe6000f8e0206 */
[----:B------:R-:W1:Y:S03]  /*5550*/  @!UP0 LDCU UR4, c[0x0][0x880] ;  /* 0x00011000ff0487ac */ /* 0x000e660008000800 */
[----:B------:R-:W-:Y:S01]  /*5560*/  IMAD.U32 R2, RZ, RZ, UR6 ;  /* 0x00000006ff027e24 */ /* 0x000fe2000f8e00ff */
[----:B------:R-:W-:Y:S05]  /*5570*/  MOV R3, UR7 ;  /* 0x0000000700037c02 */ /* 0x000fea0008000f00 */
[----:B-----5:R2:W5:Y:S02]  /*5580*/  @P3 LDG.E R49, desc[UR46][R2.64] ;  /* 0x0000002e02313981 */ /* 0x020564000c1e1900 */
[----:B-12---:R-:W-:Y:S02]  /*5590*/  @!P3 IMAD.U32 R49, RZ, RZ, UR4 ;  /* 0x00000004ff31be24 */ /* 0x006fe4000f8e00ff */
.L_x_88:
[----:B------:R-:W-:Y:S05]  /*55a0*/  @!P4 BRA `(.L_x_89) ;  /* 0x000000000020c947 */ /* 0x000fea0003800000 */
[----:B------:R-:W-:Y:S04]  /*55b0*/  ISETP.NE.U32.AND P3, PT, R88, RZ, PT ;  /* 0x000000ff5800720c */ /* 0x000fe80003f65070 */
[----:B------:R-:W-:Y:S11]  /*55c0*/  ISETP.NE.AND.EX P3, PT, R89, RZ, PT, P3 ;  /* 0x000000ff5900720c */ /* 0x000ff60003f65330 */
[----:B------:R-:W-:Y:S02]  /*55d0*/  @!UPT UIADD3 URZ, UPT, UPT, URZ, URZ, URZ ;  /* 0x000000fffffff290 */ /* 0x000fe4000fffe0ff */
[----:B------:R-:W1:Y:S01]  /*55e0*/  @P3 LDC.64 R2, c[0x0][0x8a8] ;  /* 0x00022a00ff023b82 */ /* 0x000e620000000a00 */
[----:B------:R-:W-:Y:S04]  /*55f0*/  @P3 IMAD R0, R90, UR36, RZ ;  /* 0x000000245a003c24 */ /* 0x000fe8000f8e02ff */
[----:B-1----:R-:W-:Y:S05]  /*5600*/  @P3 IMAD.WIDE R2, R0, 0x4, R2 ;  /* 0x0000000400023825 */ /* 0x002fea00078e0202 */
[----:B-----5:R1:W5:Y:S02]  /*5610*/  @P3 LDG.E R47, desc[UR46][R2.64] ;  /* 0x0000002e022f3981 */ /* 0x020364000c1e1900 */
[----:B-1----:R-:W2:Y:S02]  /*5620*/  @!P3 LDC R47, c[0x0][0x8a0] ;  /* 0x00022800ff2fbb82 */ /* 0x002ea40000000800 */
.L_x_89:
[----:B-----5:R-:W-:Y:S01]  /*5630*/  FSETP.NEU.AND P4, PT, R49, RZ, PT ;  /* 0x000000ff3100720b */ /* 0x020fe20003f8d000 */
[----:B------:R-:W-:Y:S01]  /*5640*/  BSSY B1, `(.L_x_90) ;  /* 0x0000042000017945 */ /* 0x000fe20003800000 */
[----:B------:R-:W-:Y:S01]  /*5650*/  SEL R7, RZ, 0xffffffff, P2 ;  /* 0xffffffffff077807 */ /* 0x000fe20001000000 */
[----:B------:R-:W-:Y:S01]  /*5660*/  IMAD.MOV.U32 R115, RZ, RZ, 0x1 ;  /* 0x00000001ff737424 */ /* 0x000fe200078e00ff */
[----:B------:R-:W-:Y:S02]  /*5670*/  LOP3.LUT P3, RZ, R95, 0xff, RZ, 0xc0, !PT ;  /* 0x000000ff5fff7812 */ /* 0x000fe4000786c0ff */
[----:B------:R-:W-:Y:S02]  /*5680*/  CS2R R86, SRZ ;  /* 0x0000000000567805 */ /* 0x000fe4000001ff00 */
[----:B------:R-:W-:Y:S02]  /*5690*/  @P1 SEL R4, RZ, 0xffffffff, P4 ;  /* 0xffffffffff041807 */ /* 0x000fe40002000000 */
[----:B------:R-:W-:Y:S02]  /*56a0*/  CS2R R84, SRZ ;  /* 0x0000000000547805 */ /* 0x000fe4000001ff00 */
[----:B------:R-:W-:Y:S02]  /*56b0*/  LEA R0, R105, UR49, 0x3 ;  /* 0x0000003169007c11 */ /* 0x000fe4000f8e18ff */
[----:B------:R-:W-:Y:S02]  /*56c0*/  CS2R R82, SRZ ;  /* 0x0000000000527805 */ /* 0x000fe4000001ff00 */
[----:B------:R-:W-:Y:S02]  /*56d0*/  @P0 SEL R4, R7, R4, !P3 ;  /* 0x0000000407040207 */ /* 0x000fe40005800000 */
[----:B------:R-:W-:Y:S02]  /*56e0*/  CS2R R80, SRZ ;  /* 0x0000000000507805 */ /* 0x000fe4000001ff00 */
[----:B------:R-:W-:Y:S02]  /*56f0*/  LEA R113, R44, UR49, 0x3 ;  /* 0x000000312c717c11 */ /* 0x000fe4000f8e18ff */
[----:B------:R-:W-:Y:S02]  /*5700*/  @P1 LOP3.LUT R4, R4, 0x1, RZ, 0xc0, !PT ;  /* 0x0000000104041812 */ /* 0x000fe400078ec0ff */
[----:B------:R-:W-:Y:S02]  /*5710*/  SHF.L.U32 R2, R107, 0x1f, RZ ;  /* 0x0000001f6b027819 */ /* 0x000fe400000006ff */
[----:B------:R-:W-:Y:S02]  /*5720*/  ISETP.NE.U32.OR P6, PT, R4, 0x1, !P1 ;  /* 0x000000010400780c */ /* 0x000fe40004fc5470 */
[----:B------:R-:W-:Y:S02]  /*5730*/  PLOP3.LUT P2, PT, PT, PT, UP1, 0x80, 0x8 ;  /* 0x000000000008781c */ /* 0x000fe40003f4f018 */
[----:B------:R-:W-:Y:S02]  /*5740*/  LEA.HI R5, R44, R44, RZ, 0x1 ;  /* 0x0000002c2c057211 */ /* 0x000fe400078f08ff */
[----:B------:R-:W-:Y:S02]  /*5750*/  SEL R4, RZ, 0xffffffff, P4 ;  /* 0xffffffffff047807 */ /* 0x000fe40002000000 */
[----:B------:R-:W-:Y:S01]  /*5760*/  P2R R114, PR, RZ, 0x40 ;  /* 0x00000040ff727803 */ /* 0x000fe20000000000 */
[C---:B------:R-:W-:Y:S01]  /*5770*/  IMAD.SHL.U32 R3, R5.reuse, 0x40, RZ ;  /* 0x0000004005037824 */ /* 0x040fe200078e00ff */
[----:B------:R-:W-:Y:S03]  /*5780*/  LOP3.LUT R5, R5, 0xffe, RZ, 0xc0, !PT ;  /* 0x00000ffe05057812 */ /* 0x000fe600078ec0ff */
[----:B------:R-:W-:Y:S02]  /*5790*/  @P6 SHF.L.U32 R9, R104, 0x1f, RZ ;  /* 0x0000001f68096819 */ /* 0x000fe400000006ff */
[----:B------:R-:W-:Y:S01]  /*57a0*/  @P2 SEL R4, R7, R4, !P3 ;  /* 0x0000000407042207 */ /* 0x000fe20005800000 */
[----:B------:R-:W-:Y:S01]  /*57b0*/  IMAD.IADD R48, R44, 0x1, -R5 ;  /* 0x000000012c307824 */ /* 0x000fe200078e0a05 */
[----:B------:R-:W1:Y:S01]  /*57c0*/  @P6 SYNCS.PHASECHK.TRANS64.TRYWAIT P1, [R0+URZ+0x80], R9 ;  /* 0x00008009000065a7 */ /* 0x000e6200080211ff */
[----:B------:R-:W-:Y:S02]  /*57d0*/  LOP3.LUT R3, R3, 0xffffff80, RZ, 0xc0, !PT ;  /* 0xffffff8003037812 */ /* 0x000fe400078ec0ff */
[----:B------:R-:W-:Y:S03]  /*57e0*/  LOP3.LUT R4, R4, 0x1, RZ, 0xc0, !PT ;  /* 0x0000000104047812 */ /* 0x000fe600078ec0ff */
[----:B------:R-:W-:Y:S01]  /*57f0*/  IMAD.IADD R3, R46, 0x1, R3 ;  /* 0x000000012e037824 */ /* 0x000fe200078e0203 */
[----:B------:R-:W-:Y:S03]  /*5800*/  ISETP.NE.U32.AND P5, PT, R4, 0x1, PT ;  /* 0x000000010400780c */ /* 0x000fe60003fa5070 */
[----:B------:R-:W-:Y:S01]  /*5810*/  IMAD R48, R48, 0x100000, R3 ;  /* 0x0010000030307824 */ /* 0x000fe200078e0203 */
[----:B------:R-:W-:Y:S01]  /*5820*/  P2R R124, PR, RZ, 0x20 ;  /* 0x00000020ff7c7803 */ /* 0x000fe20000000000 */
[----:B------:R3:W4:Y:S01]  /*5830*/  SYNCS.PHASECHK.TRANS64.TRYWAIT P0, [R113+URZ+0xd0], R2 ;  /* 0x0000d002710075a7 */ /* 0x00072200080011ff */
[----:B-1----:R-:W-:Y:S01]  /*5840*/  @P6 SEL R115, RZ, 0x1, !P1 ;  /* 0x00000001ff736807 */ /* 0x002fe20004800000 */
[----:B---3--:R-:W-:Y:S06]  /*5850*/  @!P6 BRA `(.L_x_91) ;  /* 0x000000000080e947 */ /* 0x008fec0003800000 */
[----:B------:R-:W-:Y:S01]  /*5860*/  @P5 IMAD R5, R105, 0x1000, R100 ;  /* 0x0000100069055824 */ /* 0x000fe200078e0264 */
[----:B------:R-:W-:Y:S01]  /*5870*/  ISETP.NE.AND P1, PT, R115, RZ, PT ;  /* 0x000000ff7300720c */ /* 0x000fe20003f25270 */
[----:B------:R-:W-:Y:S01]  /*5880*/  BSSY B0, `(.L_x_92) ;  /* 0x000000b000007945 */ /* 0x000fe20003800000 */
[----:B------:R-:W-:Y:S01]  /*5890*/  CS2R R82, SRZ ;  /* 0x0000000000527805 */ /* 0x000fe2000001ff00 */
[----:B------:R-:W-:Y:S01]  /*58a0*/  @P5 VIADD R4, R5, UR49 ;  /* 0x0000003105045c36 */ /* 0x000fe20008000000 */
[----:B------:R-:W-:Y:S02]  /*58b0*/  CS2R R80, SRZ ;  /* 0x0000000000507805 */ /* 0x000fe4000001ff00 */
[----:B------:R-:W-:Y:S02]  /*58c0*/  CS2R R86, SRZ ;  /* 0x0000000000567805 */ /* 0x000fe4000001ff00 */
[----:B------:R-:W-:Y:S01]  /*58d0*/  CS2R R84, SRZ ;  /* 0x0000000000547805 */ /* 0x000fe2000001ff00 */
[----:B------:R-:W-:Y:S04]  /*58e0*/  @P5 IMAD R4, R108, -0x10, R4 ;  /* 0xfffffff06c045824 */ /* 0x000fe800078e0204 */
[----:B------:R-:W-:Y:S05]  /*58f0*/  @P1 BRA `(.L_x_93) ;  /* 0x00000000000c1947 */ /* 0x000fea0003800000 */
[----:B------:R-:W-:Y:S04]  /*5900*/  SHF.L.U32 R3, R104, 0x1f, RZ ;  /* 0x0000001f68037819 */ /* 0x000fe800000006ff */
[----:B------:R-:W1:Y:S02]  /*5910*/  SYNCS.PHASECHK.TRANS64.TRYWAIT P1, [R0+URZ+0x80], R3 ;  /* 0x00008003000075a7 */ /* 0x000e6400080211ff */
[----:B-1----:R-:W-:Y:S05]  /*5920*/  @!P1 BRA `(.L_x_94) ;  /* 0x0000002400509947 */ /* 0x002fea0003800000 */
.L_x_93:
[----:B------:R-:W-:Y:S05]  /*5930*/  BSYNC B0 ;  /* 0x0000000000007941 */ /* 0x000fea0003800000 */
.L_x_92:
[----:B------:R-:W-:Y:S01]  /*5940*/  ISETP.NE.AND P1, PT, R124, RZ, PT ;  /* 0x000000ff7c00720c */ /* 0x000fe20003f25270 */
[----:B-1----:R-:W-:Y:S02]  /*5950*/  VIADD R3, R0, 0x90 ;  /* 0x0000009000037836 */ /* 0x002fe40000000000 */
[----:B------:R-:W-:Y:S02]  /*5960*/  IMAD.U32 R0, RZ, RZ, UR37 ;  /* 0x00000025ff007e24 */ /* 0x000fe4000f8e00ff */
[----:B------:R-:W-:Y:S03]  /*5970*/  VIADD R105, R105, 0x1 ;  /* 0x0000000169697836 */ /* 0x000fe60000000000 */
[----:B------:R-:W-:Y:S05]  /*5980*/  PRMT R0, R0, 0x654, R3 ;  /* 0x0000065400007816 */ /* 0x000fea0000000003 */
[----:B------:R1:W3:Y:S04]  /*5990*/  @P1 LDS.128 R80, [R5+UR49+0x200] ;  /* 0x0002003105501984 */ /* 0x0002e80008000c00 */
[----:B------:R1:W1:Y:S01]  /*59a0*/  @P1 LDS.128 R84, [R4+0x210] ;  /* 0x0002100004541984 */ /* 0x0002620000000c00 */
[C---:B------:R-:W-:Y:S01]  /*59b0*/  ISETP.NE.AND P1, PT, R105.reuse, 0x2, PT ;  /* 0x000000026900780c */ /* 0x040fe20003f25270 */
[----:B------:R-:W-:Y:S01]  /*59c0*/  @!PT LDS RZ, [RZ] ;  /* 0x00000000fffff984 */ /* 0x000fe20000000800 */
[----:B------:R-:W-:Y:S01]  /*59d0*/  @!PT LDS RZ, [RZ] ;  /* 0x00000000fffff984 */ /* 0x000fe20000000800 */
[----:B------:R-:W-:Y:S01]  /*59e0*/  @!PT LDS RZ, [RZ] ;  /* 0x00000000fffff984 */ /* 0x000fe20000000800 */
[----:B------:R-:W-:Y:S01]  /*59f0*/  @!PT LDS RZ, [RZ] ;  /* 0x00000000fffff984 */ /* 0x000fe20000000800 */
[----:B------:R5:W-:Y:S06]  /*5a00*/  MEMBAR.ALL.CTA ;  /* 0x0000000000007992 */ /* 0x000bec0000008000 */
[----:B-----5:R-:W5:Y:S01]  /*5a10*/  FENCE.VIEW.ASYNC.S ;  /* 0x00000000000073c6 */ /* 0x020f620000000000 */
[----:B------:R-:W-:Y:S02]  /*5a20*/  SEL R3, RZ, 0x1, P1 ;  /* 0x00000001ff037807 */ /* 0x000fe40000800000 */
[----:B------:R-:W-:Y:S02]  /*5a30*/  SEL R105, R105, RZ, P1 ;  /* 0x000000ff69697207 */ /* 0x000fe40000800000 */
[----:B------:R-:W-:Y:S01]  /*5a40*/  LOP3.LUT R104, R104, R3, RZ, 0x3c, !PT ;  /* 0x0000000368687212 */ /* 0x000fe200078e3cff */
[----:B-----5:R1:W-:Y:S06]  /*5a50*/  SYNCS.ARRIVE.TRANS64.RED.A1T0 RZ, [R0+URZ], RZ ;  /* 0x000000ff00ff79a7 */ /* 0x0203ec00081004ff */
.L_x_91:
[----:B------:R-:W-:Y:S05]  /*5a60*/  BSYNC B1 ;  /* 0x0000000000017941 */ /* 0x000fea0003800000 */
.L_x_90:
[----:B-1----:R-:W-:Y:S04]  /*5a70*/  SHF.R.U32.HI R0, RZ, 0x15, R48 ;  /* 0x00000015ff007819 */ /* 0x002fe80000011630 */
[----:B------:R-:W-:Y:S01]  /*5a80*/  LOP3.LUT P1, RZ, R0, 0x3, R101, 0x48, !PT ;  /* 0x0000000300ff7812 */ /* 0x000fe20007824865 */
[----:B------:R-:W-:Y:S01]  /*5a90*/  @!UPT UIADD3 URZ, UPT, UPT, URZ, URZ, URZ ;  /* 0x000000fffffff290 */ /* 0x000fe2000fffe0ff */
[----:B----4-:R-:W-:Y:S11]  /*5aa0*/  @P0 BRA `(.L_x_95) ;  /* 0x0000000000080947 */ /* 0x010ff60003800000 */
[----:B------:R-:W1:Y:S02]  /*5ab0*/  SYNCS.PHASECHK.TRANS64.TRYWAIT P0, [R113+URZ+0xd0], R2 ;  /* 0x0000d002710075a7 */ /* 0x000e6400080011ff */
[----:B-1----:R-:W-:Y:S05]  /*5ac0*/  @!P0 BRA `(.L_x_96) ;  /* 0x0000002000fc8947 */ /* 0x002fea0003800000 */
.L_x_95:
[----:B------:R-:W-:Y:S05]  /*5ad0*/  @!P1 BRA `(.L_x_97) ;  /* 0x0000000000409947 */ /* 0x000fea0003800000 */
[----:B------:R-:W4:Y:S01]  /*5ae0*/  LDCU.64 UR8, c[0x4][0x70] ;  /* 0x01000e00ff0877ac */ /* 0x000f220008000a00 */
[----:B------:R-:W-:Y:S01]  /*5af0*/  MOV R3, 0x0 ;  /* 0x0000000000037802 */ /* 0x000fe20000000f00 */
[----:B------:R-:W-:Y:S02]  /*5b00*/  HFMA2 R12, -RZ, RZ, 0, 5.9604644775390625e-08 ;  /* 0x00000001ff0c7431 */ /* 0x000fe400000001ff */
[----:B------:R-:W-:Y:S02]  /*5b10*/  IMAD.MOV.U32 R8, RZ, RZ, 0x192 ;  /* 0x00000192ff087424 */ /* 0x000fe400078e00ff */
[----:B------:R-:W-:Y:S01]  /*5b20*/  IMAD.MOV.U32 R13, RZ, RZ, RZ ;  /* 0x000000ffff0d7224 */ /* 0x000fe200078e00ff */
[----:B------:R-:W5:Y:S01]  /*5b30*/  LDCU.64 UR6, c[0x4][0x78] ;  /* 0x01000f00ff0677ac */ /* 0x000f620008000a00 */
[----:B-1----:R-:W1:Y:S01]  /*5b40*/  LDC.64 R2, c[0x4][R3] ;  /* 0x0100000003027b82 */ /* 0x002e620000000a00 */
[----:B------:R-:W2:Y:S01]  /*5b50*/  LDCU.64 UR4, c[0x4][0x10] ;  /* 0x01000200ff0477ac */ /* 0x000ea20008000a00 */
[----:B----4-:R-:W-:Y:S01]  /*5b60*/  MOV R5, UR9 ;  /* 0x0000000900057c02 */ /* 0x010fe20008000f00 */
[----:B------:R-:W-:Y:S01]  /*5b70*/  IMAD.U32 R4, RZ, RZ, UR8 ;  /* 0x00000008ff047e24 */ /* 0x000fe2000f8e00ff */
[----:B-----5:R-:W-:Y:S01]  /*5b80*/  MOV R7, UR7 ;  /* 0x0000000700077c02 */ /* 0x020fe20008000f00 */
[----:B------:R-:W-:Y:S01]  /*5b90*/  IMAD.U32 R6, RZ, RZ, UR6 ;  /* 0x00000006ff067e24 */ /* 0x000fe2000f8e00ff */
[----:B--2---:R-:W-:Y:S01]  /*5ba0*/  MOV R11, UR5 ;  /* 0x00000005000b7c02 */ /* 0x004fe20008000f00 */
[----:B------:R-:W-:Y:S02]  /*5bb0*/  IMAD.U32 R10, RZ, RZ, UR4 ;  /* 0x00000004ff0a7e24 */ /* 0x000fe4000f8e00ff */
[----:B------:R-:W-:Y:S07]  /*5bc0*/  LEPC R20, `(.L_x_97) ;  /* 0x000000001014794e */ /* 0x000fee0000000000 */
[----:B-1-3--:R-:W-:Y:S05]  /*5bd0*/  CALL.ABS.NOINC R2 ;  /* 0x0000000002007343 */ /* 0x00afea0003c00000 */
.L_x_97:
[-C--:B---3--:R-:W-:Y:S01]  /*5be0*/  F2FP.F16.E4M3.UNPACK_B R51, R80.reuse ;  /* 0x00000050ff33723e */ /* 0x088fe200020006ff */
[----:B------:R-:W-:Y:S05]  /*5bf0*/  WARPSYNC.ALL ;  /* 0x0000000000007948 */ /* 0x000fea0003800000 */
[----:B------:R-:W-:Y:S01]  /*5c00*/  R2UR UR4, R48 ;  /* 0x00000000300472ca */ /* 0x000fe200000e0000 */
[--C-:B------:R-:W-:Y:S01]  /*5c10*/  HADD2.F32 R50, -RZ, R51.reuse.H0_H0 ;  /* 0x20000033ff327230 */ /* 0x100fe20000004100 */
[----:B------:R-:W-:Y:S01]  /*5c20*/  F2FP.F16.E4M3.UNPACK_B R53, R80.H1 ;  /* 0x00000050ff35723e */ /* 0x000fe200030006ff */
[----:B------:R-:W-:Y:S01]  /*5c30*/  HADD2.F32 R51, -RZ, R51.H1_H1 ;  /* 0x30000033ff337230 */ /* 0x000fe20000004100 */
[-C--:B------:R-:W-:Y:S01]  /*5c40*/  F2FP.F16.E4M3.UNPACK_B R55, R81.reuse ;  /* 0x00000051ff37723e */ /* 0x080fe200020006ff */
[----:B------:R-:W-:Y:S01]  /*5c50*/  BSSY.RECONVERGENT B0, `(.L_x_98) ;  /* 0x0000099000007945 */ /* 0x000fe20003800200 */
[----:B------:R-:W-:Y:S01]  /*5c60*/  F2FP.F16.E4M3.UNPACK_B R57, R81.H1 ;  /* 0x00000051ff39723e */ /* 0x000fe200030006ff */
[--C-:B------:R-:W-:Y:S01]  /*5c70*/  HADD2.F32 R52, -RZ, R53.reuse.H0_H0 ;  /* 0x20000035ff347230 */ /* 0x100fe20000004100 */
[-C--:B------:R-:W-:Y:S01]  /*5c80*/  F2FP.F16.E4M3.UNPACK_B R59, R82.reuse ;  /* 0x00000052ff3b723e */ /* 0x080fe200020006ff */
[----:B------:R-:W-:Y:S01]  /*5c90*/  HADD2.F32 R54, -RZ, R53.H1_H1 ;  /* 0x30000035ff367230 */ /* 0x000fe20000004100 */
[----:B------:R-:W-:Y:S01]  /*5ca0*/  F2FP.F16.E4M3.UNPACK_B R61, R82.H1 ;  /* 0x00000052ff3d723e */ /* 0x000fe200030006ff */
[--C-:B------:R-:W-:Y:S01]  /*5cb0*/  HADD2.F32 R53, -RZ, R55.reuse.H0_H0 ;  /* 0x20000037ff357230 */ /* 0x100fe20000004100 */
[-C--:B------:R-:W-:Y:S01]  /*5cc0*/  F2FP.F16.E4M3.UNPACK_B R63, R83.reuse ;  /* 0x00000053ff3f723e */ /* 0x080fe200020006ff */
[----:B------:R-:W-:Y:S01]  /*5cd0*/  LDTM.16dp32bit_t0_t15.x32 R4, tmem[UR4] ;  /* 0x00000004000479ee */ /* 0x000fe20008a80000 */
[----:B------:R-:W2:Y:S01]  /*5ce0*/  LDTM.16dp32bit_t16_t31.x32 R4, tmem[UR4+0x20] ;  /* 0x00002004000479ee */ /* 0x000ea20008aa0000 */
[----:B------:R-:W-:Y:S01]  /*5cf0*/  SHF.L.U32 R125, R102, 0x4, RZ ;  /* 0x00000004667d7819 */ /* 0x000fe200000006ff */
[----:B------:R-:W-:Y:S01]  /*5d00*/  HADD2.F32 R56, -RZ, R55.H1_H1 ;  /* 0x30000037ff387230 */ /* 0x000fe20000004100 */
[----:B------:R-:W-:Y:S01]  /*5d10*/  ISETP.NE.AND P6, PT, R114, RZ, PT ;  /* 0x000000ff7200720c */ /* 0x000fe20003fc5270 */
[----:B------:R-:W-:Y:S01]  /*5d20*/  HADD2.F32 R60, -RZ, R59.H1_H1 ;  /* 0x3000003bff3c7230 */ /* 0x000fe20000004100 */
[----:B------:R-:W-:Y:S01]  /*5d30*/  IADD3 R114, PT, PT, R100, UR49, RZ ;  /* 0x0000003164727c10 */ /* 0x000fe2000fffe0ff */
[----:B------:R-:W-:Y:S01]  /*5d40*/  HADD2.F32 R64, -RZ, R63.H1_H1 ;  /* 0x3000003fff407230 */ /* 0x000fe20000004100 */
[----:B------:R-:W-:Y:S01]  /*5d50*/  F2FP.F16.E4M3.UNPACK_B R65, R83.H1 ;  /* 0x00000053ff41723e */ /* 0x000fe200030006ff */
[--C-:B------:R-:W-:Y:S01]  /*5d60*/  HADD2.F32 R55, -RZ, R57.reuse.H0_H0 ;  /* 0x20000039ff377230 */ /* 0x100fe20000004100 */
[----:B------:R-:W-:Y:S01]  /*5d70*/  IADD3 R114, PT, PT, R114, R125, RZ ;  /* 0x0000007d72727210 */ /* 0x000fe20007ffe0ff */
[----:B------:R-:W-:Y:S01]  /*5d80*/  HADD2.F32 R58, -RZ, R57.H1_H1 ;  /* 0x30000039ff3a7230 */ /* 0x000fe20000004100 */
[-C--:B------:R-:W-:Y:S01]  /*5d90*/  F2FP.F16.E4M3.UNPACK_B R67, R84.reuse ;  /* 0x00000054ff43723e */ /* 0x080fe200020006ff */
[----:B------:R-:W-:Y:S01]  /*5da0*/  HADD2.F32 R57, -RZ, R59.H0_H0 ;  /* 0x2000003bff397230 */ /* 0x000fe20000004100 */
[----:B------:R-:W-:Y:S01]  /*5db0*/  F2FP.F16.E4M3.UNPACK_B R69, R84.H1 ;  /* 0x00000054ff45723e */ /* 0x000fe200030006ff */
[----:B------:R-:W-:Y:S01]  /*5dc0*/  HADD2.F32 R59, -RZ, R61.H0_H0 ;  /* 0x2000003dff3b7230 */ /* 0x000fe20000004100 */
[-C--:B------:R-:W-:Y:S01]  /*5dd0*/  F2FP.F16.E4M3.UNPACK_B R71, R85.reuse ;  /* 0x00000055ff47723e */ /* 0x080fe200020006ff */
[----:B------:R-:W-:Y:S01]  /*5de0*/  HADD2.F32 R68, -RZ, R67.H1_H1 ;  /* 0x30000043ff447230 */ /* 0x000fe20000004100 */
[----:B------:R-:W-:Y:S01]  /*5df0*/  F2FP.F16.E4M3.UNPACK_B R73, R85.H1 ;  /* 0x00000055ff49723e */ /* 0x000fe200030006ff */
[----:B------:R-:W-:Y:S01]  /*5e00*/  HADD2.F32 R62, -RZ, R61.H1_H1 ;  /* 0x3000003dff3e7230 */ /* 0x000fe20000004100 */
[-C--:B------:R-:W-:Y:S01]  /*5e10*/  F2FP.F16.E4M3.UNPACK_B R75, R86.reuse ;  /* 0x00000056ff4b723e */ /* 0x080fe200020006ff */
[----:B------:R-:W-:Y:S01]  /*5e20*/  HADD2.F32 R61, -RZ, R63.H0_H0 ;  /* 0x2000003fff3d7230 */ /* 0x000fe20000004100 */
[----:B------:R-:W-:Y:S01]  /*5e30*/  F2FP.F16.E4M3.UNPACK_B R77, R86.H1 ;  /* 0x00000056ff4d723e */ /* 0x000fe200030006ff */
[----:B------:R-:W-:Y:S01]  /*5e40*/  HADD2.F32 R72, -RZ, R71.H1_H1 ;  /* 0x30000047ff487230 */ /* 0x000fe20000004100 */
[----:B------:R-:W-:Y:S01]  /*5e50*/  F2FP.F16.E4M3.UNPACK_B R79, R87.H1 ;  /* 0x00000057ff4f723e */ /* 0x000fe200030006ff */
[C---:B--2---:R-:W-:Y:S01]  /*5e60*/  FMUL R0, R47.reuse, R4 ;  /* 0x000000042f007220 */ /* 0x044fe20000400000 */
[C---:B-1----:R-:W-:Y:S01]  /*5e70*/  FMUL R2, R47.reuse, R5 ;  /* 0x000000052f027220 */ /* 0x042fe20000400000 */
[C---:B------:R-:W-:Y:S01]  /*5e80*/  FMUL R4, R47.reuse, R8 ;  /* 0x000000082f047220 */ /* 0x040fe20000400000 */
[----:B------:R-:W-:Y:S01]  /*5e90*/  FMUL R5, R47, R9 ;  /* 0x000000092f057220 */ /* 0x000fe20000400000 */
[C---:B------:R-:W-:Y:S01]  /*5ea0*/  FFMA R0, R49.reuse, R50, R0 ;  /* 0x0000003231007223 */ /* 0x040fe20000000000 */
[----:B------:R-:W-:Y:S01]  /*5eb0*/  FFMA R2, R49, R51, R2 ;  /* 0x0000003331027223 */ /* 0x000fe20000000002 */
[C---:B------:R-:W-:Y:S01]  /*5ec0*/  FMUL R8, R47.reuse, R12 ;  /* 0x0000000c2f087220 */ /* 0x040fe20000400000 */
[C---:B------:R-:W-:Y:S01]  /*5ed0*/  FMUL R9, R47.reuse, R13 ;  /* 0x0000000d2f097220 */ /* 0x040fe20000400000 */
[C---:B------:R-:W-:Y:S01]  /*5ee0*/  FMUL R12, R47.reuse, R16 ;  /* 0x000000102f0c7220 */ /* 0x040fe20000400000 */
[C---:B------:R-:W-:Y:S01]  /*5ef0*/  FMUL R13, R47.reuse, R17 ;  /* 0x000000112f0d7220 */ /* 0x040fe20000400000 */
[C---:B------:R-:W-:Y:S01]  /*5f00*/  FMUL R16, R47.reuse, R20 ;  /* 0x000000142f107220 */ /* 0x040fe20000400000 */
[C---:B------:R-:W-:Y:S01]  /*5f10*/  FMUL R17, R47.reuse, R21 ;  /* 0x000000152f117220 */ /* 0x040fe20000400000 */
[C---:B------:R-:W-:Y:S01]  /*5f20*/  FMUL R20, R47.reuse, R24 ;  /* 0x000000182f147220 */ /* 0x040fe20000400000 */
[C---:B------:R-:W-:Y:S01]  /*5f30*/  FMUL R21, R47.reuse, R25 ;  /* 0x000000192f157220 */ /* 0x040fe20000400000 */
[----:B------:R-:W-:Y:S02]  /*5f40*/  HADD2.F32 R76, -RZ, R75.H1_H1 ;  /* 0x3000004bff4c7230 */ /* 0x000fe40000004100 */
[C---:B------:R-:W-:Y:S01]  /*5f50*/  FMUL R24, R47.reuse, R28 ;  /* 0x0000001c2f187220 */ /* 0x040fe20000400000 */
[C---:B------:R-:W-:Y:S01]  /*5f60*/  FMUL R25, R47.reuse, R29 ;  /* 0x0000001d2f197220 */ /* 0x040fe20000400000 */
[C---:B------:R-:W-:Y:S01]  /*5f70*/  FMUL R28, R47.reuse, R32 ;  /* 0x000000202f1c7220 */ /* 0x040fe20000400000 */
[C---:B------:R-:W-:Y:S01]  /*5f80*/  FMUL R29, R47.reuse, R33 ;  /* 0x000000212f1d7220 */ /* 0x040fe20000400000 */
[C---:B------:R-:W-:Y:S01]  /*5f90*/  FMUL R3, R47.reuse, R6 ;  /* 0x000000062f037220 */ /* 0x040fe20000400000 */
[C---:B------:R-:W-:Y:S01]  /*5fa0*/  FMUL R7, R47.reuse, R7 ;  /* 0x000000072f077220 */ /* 0x040fe20000400000 */
[C---:B------:R-:W-:Y:S01]  /*5fb0*/  FMUL R6, R47.reuse, R10 ;  /* 0x0000000a2f067220 */ /* 0x040fe20000400000 */
[----:B------:R-:W-:Y:S01]  /*5fc0*/  FMUL R11, R47, R11 ;  /* 0x0000000b2f0b7220 */ /* 0x000fe20000400000 */
[C---:B------:R-:W-:Y:S01]  /*5fd0*/  FFMA R3, R49.reuse, R52, R3 ;  /* 0x0000003431037223 */ /* 0x040fe20000000003 */
[C---:B------:R-:W-:Y:S01]  /*5fe0*/  FFMA R7, R49.reuse, R54, R7 ;  /* 0x0000003631077223 */ /* 0x040fe20000000007 */
[C---:B------:R-:W-:Y:S01]  /*5ff0*/  FFMA R4, R49.reuse, R53, R4 ;  /* 0x0000003531047223 */ /* 0x040fe20000000004 */
[----:B------:R-:W-:Y:S01]  /*6000*/  F2FP.F16.E4M3.UNPACK_B R50, R87 ;  /* 0x00000057ff32723e */ /* 0x000fe200020006ff */
[C---:B------:R-:W-:Y:S01]  /*6010*/  FFMA R5, R49.reuse, R56, R5 ;  /* 0x0000003831057223 */ /* 0x040fe20000000005 */
[----:B------:R-:W-:Y:S01]  /*6020*/  FFMA R6, R49, R55, R6 ;  /* 0x0000003731067223 */ /* 0x000fe20000000006 */
[----:B------:R-:W-:Y:S01]  /*6030*/  F2FP.SATFINITE.E4M3.F32.PACK_AB_MERGE_C R117, R7, R3, RZ ;  /* 0x000000030775723e */ /* 0x000fe200048070ff */
[C---:B------:R-:W-:Y:S01]  /*6040*/  FFMA R11, R49.reuse, R58, R11 ;  /* 0x0000003a310b7223 */ /* 0x040fe2000000000b */
[C---:B------:R-:W-:Y:S01]  /*6050*/  FFMA R8, R49.reuse, R57, R8 ;  /* 0x0000003931087223 */ /* 0x040fe20000000008 */
[----:B------:R-:W-:Y:S01]  /*6060*/  ISETP.NE.AND P0, PT, R110, RZ, PT ;  /* 0x000000ff6e00720c */ /* 0x000fe20003f05270 */
[----:B------:R-:W-:Y:S01]  /*6070*/  FFMA R9, R49, R60, R9 ;  /* 0x0000003c31097223 */ /* 0x000fe20000000009 */
[----:B------:R-:W-:Y:S01]  /*6080*/  F2FP.SATFINITE.E4M3.F32.PACK_AB_MERGE_C R116, R2, R0, R117 ;  /* 0x000000000274723e */ /* 0x000fe20004807075 */
[--C-:B------:R-:W-:Y:S01]  /*6090*/  HADD2.F32 R51, -RZ, R50.reuse.H0_H0 ;  /* 0x20000032ff337230 */ /* 0x100fe20000004100 */
[----:B------:R-:W-:Y:S01]  /*60a0*/  F2FP.SATFINITE.E4M3.F32.PACK_AB_MERGE_C R117, R11, R6, RZ ;  /* 0x000000060b75723e */ /* 0x000fe200048070ff */
[----:B------:R-:W-:Y:S02]  /*60b0*/  HADD2.F32 R50, -RZ, R50.H1_H1 ;  /* 0x30000032ff327230 */ /* 0x000fe40000004100 */
[C---:B------:R-:W-:Y:S01]  /*60c0*/  FMUL R10, R47.reuse, R14 ;  /* 0x0000000e2f0a7220 */ /* 0x040fe20000400000 */
[----:B------:R-:W-:Y:S01]  /*60d0*/  FMUL R15, R47, R15 ;  /* 0x0000000f2f0f7220 */ /* 0x000fe20000400000 */
[--C-:B------:R-:W-:Y:S01]  /*60e0*/  HADD2.F32 R63, -RZ, R65.reuse.H0_H0 ;  /* 0x20000041ff3f7230 */ /* 0x100fe20000004100 */
[----:B------:R-:W-:Y:S01]  /*60f0*/  F2FP.SATFINITE.E4M3.F32.PACK_AB_MERGE_C R117, R5, R4, R117 ;  /* 0x000000040575723e */ /* 0x000fe20004807075 */
[C---:B------:R-:W-:Y:S01]  /*6100*/  FFMA R10, R49.reuse, R59, R10 ;  /* 0x0000003b310a7223 */ /* 0x040fe2000000000a */
[C---:B------:R-:W-:Y:S01]  /*6110*/  FFMA R15, R49.reuse, R62, R15 ;  /* 0x0000003e310f7223 */ /* 0x040fe2000000000f */
[C---:B------:R-:W-:Y:S01]  /*6120*/  FFMA R12, R49.reuse, R61, R12 ;  /* 0x0000003d310c7223 */ /* 0x040fe2000000000c */
[----:B------:R-:W-:Y:S01]  /*6130*/  FFMA R13, R49, R64, R13 ;  /* 0x00000040310d7223 */ /* 0x000fe2000000000d */
[----:B------:R-:W-:Y:S02]  /*6140*/  HADD2.F32 R66, -RZ, R65.H1_H1 ;  /* 0x30000041ff427230 */ /* 0x000fe40000004100 */
[C---:B------:R-:W-:Y:S01]  /*6150*/  FMUL R14, R47.reuse, R18 ;  /* 0x000000122f0e7220 */ /* 0x040fe20000400000 */
[----:B------:R-:W-:Y:S02]  /*6160*/  HADD2.F32 R65, -RZ, R67.H0_H0 ;  /* 0x20000043ff417230 */ /* 0x000fe40000004100 */
[----:B------:R-:W-:Y:S01]  /*6170*/  FMUL R19, R47, R19 ;  /* 0x000000132f137220 */ /* 0x000fe20000400000 */
[--C-:B------:R-:W-:Y:S02]  /*6180*/  HADD2.F32 R67, -RZ, R69.reuse.H0_H0 ;  /* 0x20000045ff437230 */ /* 0x100fe40000004100 */
[----:B------:R-:W-:Y:S01]  /*6190*/  FFMA R14, R49, R63, R14 ;  /* 0x0000003f310e7223 */ /* 0x000fe2000000000e */
[----:B------:R-:W-:Y:S02]  /*61a0*/  HADD2.F32 R70, -RZ, R69.H1_H1 ;  /* 0x30000045ff467230 */ /* 0x000fe40000004100 */
[----:B------:R-:W-:Y:S01]  /*61b0*/  FMUL R18, R47, R22 ;  /* 0x000000162f127220 */ /* 0x000fe20000400000 */
[----:B------:R-:W-:Y:S02]  /*61c0*/  HADD2.F32 R69, -RZ, R71.H0_H0 ;  /* 0x20000047ff457230 */ /* 0x000fe40000004100 */
[----:B------:R-:W-:Y:S01]  /*61d0*/  FFMA R19, R49, R66, R19 ;  /* 0x0000004231137223 */ /* 0x000fe20000000013 */
[----:B------:R-:W-:Y:S01]  /*61e0*/  FMUL R23, R47, R23 ;  /* 0x000000172f177220 */ /* 0x000fe20000400000 */
[C---:B------:R-:W-:Y:S01]  /*61f0*/  FFMA R16, R49.reuse, R65, R16 ;  /* 0x0000004131107223 */ /* 0x040fe20000000010 */
[C---:B------:R-:W-:Y:S01]  /*6200*/  FFMA R17, R49.reuse, R68, R17 ;  /* 0x0000004431117223 */ /* 0x040fe20000000011 */
        /* <DEDUP_REMOVED lines=23> */
[----:B------:R-:W-:Y:S01]  /*6380*/  F2FP.SATFINITE.E4M3.F32.PACK_AB_MERGE_C R118, R15, R10, RZ ;  /* 0x0000000a0f76723e */ /* 0x000fe200048070ff */
[----:B------:R-:W-:Y:S01]  /*6390*/  FFMA R28, R49, R51, R28 ;  /* 0x00000033311c7223 */ /* 0x000fe2000000001c */
[----:B------:R-:W-:Y:S01]  /*63a0*/  F2FP.SATFINITE.E4M3.F32.PACK_AB_MERGE_C R119, R19, R14, RZ ;  /* 0x0000000e1377723e */ /* 0x000fe200048070ff */
[C---:B------:R-:W-:Y:S01]  /*63b0*/  FFMA R29, R49.reuse, R50, R29 ;  /* 0x00000032311d7223 */ /* 0x040fe2000000001d */
[C---:B------:R-:W-:Y:S01]  /*63c0*/  FFMA R30, R49.reuse, R77, R30 ;  /* 0x0000004d311e7223 */ /* 0x040fe2000000001e */
[----:B------:R-:W-:Y:S01]  /*63d0*/  FFMA R35, R49, R52, R35 ;  /* 0x0000003431237223 */ /* 0x000fe20000000023 */
[----:B------:R-:W-:Y:S02]  /*63e0*/  F2FP.SATFINITE.E4M3.F32.PACK_AB_MERGE_C R118, R9, R8, R118 ;  /* 0x000000080976723e */ /* 0x000fe40004807076 */
[----:B------:R-:W-:Y:S02]  /*63f0*/  F2FP.SATFINITE.E4M3.F32.PACK_AB_MERGE_C R119, R13, R12, R119 ;  /* 0x0000000c0d77723e */ /* 0x000fe40004807077 */
[----:B------:R-:W-:Y:S02]  /*6400*/  F2FP.SATFINITE.E4M3.F32.PACK_AB_MERGE_C R120, R23, R18, RZ ;  /* 0x000000121778723e */ /* 0x000fe400048070ff */
[----:B------:R-:W-:Y:S01]  /*6410*/  F2FP.SATFINITE.E4M3.F32.PACK_AB_MERGE_C R121, R27, R22, RZ ;  /* 0x000000161b79723e */ /* 0x000fe200048070ff */
[----:B------:R1:W-:Y:S01]  /*6420*/  STS.128 [R100+UR49+0x2200], R116 ;  /* 0x0022007464007988 */ /* 0x0003e20008000c31 */
[----:B------:R-:W-:Y:S02]  /*6430*/  F2FP.SATFINITE.E4M3.F32.PACK_AB_MERGE_C R122, R31, R26, RZ ;  /* 0x0000001a1f7a723e */ /* 0x000fe400048070ff */
[----:B------:R-:W-:Y:S02]  /*6440*/  F2FP.SATFINITE.E4M3.F32.PACK_AB_MERGE_C R123, R35, R30, RZ ;  /* 0x0000001e237b723e */ /* 0x000fe400048070ff */
[----:B------:R-:W-:Y:S02]  /*6450*/  F2FP.SATFINITE.E4M3.F32.PACK_AB_MERGE_C R120, R17, R16, R120 ;  /* 0x000000101178723e */ /* 0x000fe40004807078 */
[----:B------:R-:W-:Y:S02]  /*6460*/  F2FP.SATFINITE.E4M3.F32.PACK_AB_MERGE_C R121, R21, R20, R121 ;  /* 0x000000141579723e */ /* 0x000fe40004807079 */
[----:B------:R-:W-:Y:S02]  /*6470*/  F2FP.SATFINITE.E4M3.F32.PACK_AB_MERGE_C R122, R25, R24, R122 ;  /* 0x00000018197a723e */ /* 0x000fe4000480707a */
[----:B------:R-:W-:Y:S02]  /*6480*/  F2FP.SATFINITE.E4M3.F32.PACK_AB_MERGE_C R123, R29, R28, R123 ;  /* 0x0000001c1d7b723e */ /* 0x000fe4000480707b */
[----:B------:R-:W-:Y:S02]  /*6490*/  LEA R32, R105, UR49, 0x3 ;  /* 0x0000003169207c11 */ /* 0x000fe4000f8e18ff */
[----:B------:R-:W-:Y:S01]  /*64a0*/  @P6 SHF.L.U32 R33, R104, 0x1f, RZ ;  /* 0x0000001f68216819 */ /* 0x000fe200000006ff */
[----:B------:R1:W-:Y:S01]  /*64b0*/  STS.128 [R114+0x2210], R120 ;  /* 0x0022107872007388 */ /* 0x0003e20000000c00 */
[----:B------:R-:W-:Y:S01]  /*64c0*/  @!PT LDS RZ, [RZ] ;  /* 0x00000000fffff984 */ /* 0x000fe20000000800 */
[----:B------:R-:W-:Y:S01]  /*64d0*/  @!PT LDS RZ, [RZ] ;  /* 0x00000000fffff984 */ /* 0x000fe20000000800 */
[----:B------:R-:W-:Y:S01]  /*64e0*/  @!PT LDS RZ, [RZ] ;  /* 0x00000000fffff984 */ /* 0x000fe20000000800 */
[----:B------:R-:W-:Y:S01]  /*64f0*/  @!PT LDS RZ, [RZ] ;  /* 0x00000000fffff984 */ /* 0x000fe20000000800 */
[----:B------:R2:W-:Y:S07]  /*6500*/  MEMBAR.ALL.CTA ;  /* 0x0000000000007992 */ /* 0x0005ee0000008000 */
[----:B--2---:R-:W2:Y:S02]  /*6510*/  FENCE.VIEW.ASYNC.S ;  /* 0x00000000000073c6 */ /* 0x004ea40000000000 */
[----:B--2---:R-:W-:Y:S06]  /*6520*/  BAR.SYNC.DEFER_BLOCKING 0x1, 0x80 ;  /* 0x0042000000007b1d */ /* 0x004fec0000010000 */
[----:B------:R-:W-:Y:S05]  /*6530*/  @P0 BRA `(.L_x_99) ;  /* 0x0000000000280947 */ /* 0x000fea0003800000 */
[----:B------:R-:W-:Y:S02]  /*6540*/  UIADD3 UR4, UPT, UPT, UR49, 0x2200, URZ ;  /* 0x0000220031047890 */ /* 0x000fe4000fffe0ff */
[----:B------:R-:W-:Y:S01]  /*6550*/  UIADD3 UR6, UP0, UPT, UR52, 0x680, URZ ;  /* 0x0000068034067890 */ /* 0x000fe2000ff1e0ff */
[----:B------:R-:W-:Y:S03]  /*6560*/  UMOV UR43, UR36 ;  /* 0x00000024002b7c82 */ /* 0x000fe60008000000 */
[----:B------:R-:W-:Y:S01]  /*6570*/  MOV R109, UR4 ;  /* 0x00000004006d7c02 */ /* 0x000fe20008000f00 */
[----:B------:R-:W-:Y:S03]  /*6580*/  UIADD3.X UR7, UPT, UPT, URZ, UR53, URZ, UP0, !UPT ;  /* 0x00000035ff077290 */ /* 0x000fe600087fe4ff */
[----:B------:R-:W-:Y:S11]  /*6590*/  R2UR UR40, R109 ;  /* 0x000000006d2872ca */ /* 0x000ff600000e0000 */
[----:B------:R-:W-:Y:S02]  /*65a0*/  @!UPT UIADD3 URZ, UPT, UPT, URZ, URZ, URZ ;  /* 0x000000fffffff290 */ /* 0x000fe4000fffe0ff */
[----:B------:R2:W-:Y:S01]  /*65b0*/  UTMASTG.3D [UR40], [UR6] ;  /* 0x00000028060073b5 */ /* 0x0005e20008010000 */
[----:B------:R0:W-:Y:S01]  /*65c0*/  UTMACMDFLUSH ;  /* 0x00000000000079b7 */ /* 0x0001e20000000000 */
[----:B--2---:R-:W-:Y:S04]  /*65d0*/  DEPBAR.LE SB0, 0x1 ;  /* 0x000080400000791a */ /* 0x004fe80000000000 */
.L_x_99:
[----:B------:R-:W-:Y:S05]  /*65e0*/  BSYNC.RECONVERGENT B0 ;  /* 0x0000000000007941 */ /* 0x000fea0003800200 */
.L_x_98:
[----:B------:R-:W-:Y:S06]  /*65f0*/  BAR.SYNC.DEFER_BLOCKING 0x1, 0x80 ;  /* 0x0042000000007b1d */ /* 0x000fec0000010000 */
[----:B------:R-:W2:Y:S01]  /*6600*/  @P6 SYNCS.PHASECHK.TRANS64.TRYWAIT P0, [R32+URZ+0x80], R33 ;  /* 0x00008021200065a7 */ /* 0x000ea200080011ff */
[----:B------:R-:W-:Y:S01]  /*6610*/  BSSY B1, `(.L_x_100) ;  /* 0x0000020000017945 */ /* 0x000fe20003800000 */
[----:B--2---:R-:W-:Y:S03]  /*6620*/  @P6 SEL R115, RZ, 0x1, !P0 ;  /* 0x00000001ff736807 */ /* 0x004fe60004000000 */
[----:B------:R-:W-:Y:S05]  /*6630*/  @!P6 BRA `(.L_x_101) ;  /* 0x000000000074e947 */ /* 0x000fea0003800000 */
[----:B------:R-:W-:Y:S01]  /*6640*/  ISETP.NE.AND P1, PT, R124, RZ, PT ;  /* 0x000000ff7c00720c */ /* 0x000fe20003f25270 */
[----:B------:R-:W-:Y:S01]  /*6650*/  BSSY B0, `(.L_x_102) ;  /* 0x0000009000007945 */ /* 0x000fe20003800000 */
[----:B------:R-:W-:Y:S11]  /*6660*/  ISETP.NE.AND P0, PT, R115, RZ, PT ;  /* 0x000000ff7300720c */ /* 0x000ff60003f05270 */
[----:B------:R-:W-:Y:S05]  /*6670*/  @P1 IMAD R0, R105, 0x1000, R100 ;  /* 0x0000100069001824 */ /* 0x000fea00078e0264 */
[----:B------:R-:W-:Y:S05]  /*6680*/  @P1 IADD3 R2, PT, PT, R0, UR49, RZ ;  /* 0x0000003100021c10 */ /* 0x000fea000fffe0ff */
[----:B------:R-:W-:Y:S01]  /*6690*/  @P1 IMAD.IADD R2, R2, 0x1, R125 ;  /* 0x0000000102021824 */ /* 0x000fe200078e027d */
[----:B------:R-:W-:Y:S06]  /*66a0*/  @P0 BRA `(.L_x_103) ;  /* 0x00000000000c0947 */ /* 0x000fec0003800000 */
[----:B------:R-:W-:Y:S04]  /*66b0*/  SHF.L.U32 R3, R104, 0x1f, RZ ;  /* 0x0000001f68037819 */ /* 0x000fe800000006ff */
[----:B------:R-:W2:Y:S02]  /*66c0*/  SYNCS.PHASECHK.TRANS64.TRYWAIT P0, [R32+URZ+0x80], R3 ;  /* 0x00008003200075a7 */ /* 0x000ea400080011ff */
[----:B--2---:R-:W-:Y:S05]  /*66d0*/  @!P0 BRA `(.L_x_104) ;  /* 0x00000018000c8947 */ /* 0x004fea0003800000 */
.L_x_103:
[----:B------:R-:W-:Y:S05]  /*66e0*/  BSYNC B0 ;  /* 0x0000000000007941 */ /* 0x000fea0003800000 */
.L_x_102:
[----:B------:R-:W-:Y:S01]  /*66f0*/  ISETP.NE.AND P0, PT, R124, RZ, PT ;  /* 0x000000ff7c00720c */ /* 0x000fe20003f05270 */
[----:B--2---:R-:W-:Y:S02]  /*6700*/  VIADD R32, R32, 0x90 ;  /* 0x0000009020207836 */ /* 0x004fe40000000000 */
[----:B------:R-:W-:Y:S02]  /*6710*/  IMAD.U32 R3, RZ, RZ, UR37 ;  /* 0x00000025ff037e24 */ /* 0x000fe4000f8e00ff */
[----:B------:R-:W-:Y:S03]  /*6720*/  VIADD R105, R105, 0x1 ;  /* 0x0000000169697836 */ /* 0x000fe60000000000 */
[----:B------:R-:W-:Y:S05]  /*6730*/  PRMT R3, R3, 0x654, R32 ;  /* 0x0000065403037816 */ /* 0x000fea0000000020 */
[----:B------:R2:W3:Y:S04]  /*6740*/  @P0 LDS.128 R80, [R0+UR49+0x200] ;  /* 0x0002003100500984 */ /* 0x0004e80008000c00 */
[----:B------:R2:W4:Y:S01]  /*6750*/  @P0 LDS.128 R84, [R2+0x210] ;  /* 0x0002100002540984 */ /* 0x0005220000000c00 */
[C---:B------:R-:W-:Y:S01]  /*6760*/  ISETP.NE.AND P0, PT, R105.reuse, 0x2, PT ;  /* 0x000000026900780c */ /* 0x040fe20003f05270 */
[----:B------:R-:W-:Y:S01]  /*6770*/  @!PT LDS RZ, [RZ] ;  /* 0x00000000fffff984 */ /* 0x000fe20000000800 */
[----:B------:R-:W-:Y:S01]  /*6780*/  @!PT LDS RZ, [RZ] ;  /* 0x00000000fffff984 */ /* 0x000fe20000000800 */
[----:B------:R-:W-:Y:S01]  /*6790*/  @!PT LDS RZ, [RZ] ;  /* 0x00000000fffff984 */ /* 0x000fe20000000800 */
[----:B------:R-:W-:Y:S01]  /*67a0*/  @!PT LDS RZ, [RZ] ;  /* 0x00000000fffff984 */ /* 0x000fe20000000800 */
[----:B------:R5:W-:Y:S06]  /*67b0*/  MEMBAR.ALL.CTA ;  /* 0x0000000000007992 */ /* 0x000bec0000008000 */
[----:B-----5:R-:W5:Y:S01]  /*67c0*/  FENCE.VIEW.ASYNC.S ;  /* 0x00000000000073c6 */ /* 0x020f620000000000 */
[----:B------:R-:W-:Y:S01]  /*67d0*/  SEL R105, R105, RZ, P0 ;  /* 0x000000ff69697207 */ /* 0x000fe20000000000 */
[----:B-----5:R5:W-:Y:S02]  /*67e0*/  SYNCS.ARRIVE.TRANS64.RED.A1T0 RZ, [R3+URZ], RZ ;  /* 0x000000ff03ff79a7 */ /* 0x020be400081004ff */
[----:B-----5:R-:W-:Y:S04]  /*67f0*/  SEL R3, RZ, 0x1, P0 ;  /* 0x00000001ff037807 */ /* 0x020fe80000000000 */
[----:B--23--:R-:W-:Y:S02]  /*6800*/  LOP3.LUT R104, R104, R3, RZ, 0x3c, !PT ;  /* 0x0000000368687212 */ /* 0x00cfe400078e3cff */
.L_x_101:
[----:B------:R-:W-:Y:S05]  /*6810*/  BSYNC B1 ;  /* 0x0000000000017941 */ /* 0x000fea0003800000 */
.L_x_100:
[----:B------:R-:W-:Y:S05]  /*6820*/  VIADD R0, R48, 0x40 ;  /* 0x0000004030007836 */ /* 0x000fea0000000000 */
[----:B------:R-:W-:Y:S04]  /*6830*/  SHF.R.U32.HI R0, RZ, 0x15, R0 ;  /* 0x00000015ff007819 */ /* 0x000fe80000011600 */
[----:B------:R-:W-:Y:S11]  /*6840*/  LOP3.LUT P0, RZ, R0, 0x3, R101, 0x48, !PT ;  /* 0x0000000300ff7812 */ /* 0x000ff60007804865 */
[----:B------:R-:W-:Y:S02]  /*6850*/  @!UPT UIADD3 URZ, UPT, UPT, URZ, URZ, URZ ;  /* 0x000000fffffff290 */ /* 0x000fe4000fffe0ff */
[----:B------:R-:W-:Y:S05]  /*6860*/  @!P0 BRA `(.L_x_105) ;  /* 0x0000000000408947 */ /* 0x000fea0003800000 */
[----:B------:R-:W2:Y:S01]  /*6870*/  LDCU.64 UR8, c[0x4][0x70] ;  /* 0x01000e00ff0877ac */ /* 0x000ea20008000a00 */
[----:B------:R-:W-:Y:S01]  /*6880*/  MOV R3, 0x0 ;  /* 0x0000000000037802 */ /* 0x000fe20000000f00 */
[----:B------:R-:W-:Y:S02]  /*6890*/  HFMA2 R12, -RZ, RZ, 0, 5.9604644775390625e-08 ;  /* 0x00000001ff0c7431 */ /* 0x000fe400000001ff */
[----:B------:R-:W-:Y:S02]  /*68a0*/  IMAD.MOV.U32 R8, RZ, RZ, 0x192 ;  /* 0x00000192ff087424 */ /* 0x000fe400078e00ff */
[----:B------:R-:W-:Y:S01]  /*68b0*/  IMAD.MOV.U32 R13, RZ, RZ, RZ ;  /* 0x000000ffff0d7224 */ /* 0x000fe200078e00ff */
[----:B------:R-:W3:Y:S01]  /*68c0*/  LDCU.64 UR6, c[0x4][0x78] ;  /* 0x01000f00ff0677ac */ /* 0x000ee20008000a00 */
[----:B------:R-:W1:Y:S01]  /*68d0*/  LDC.64 R2, c[0x4][R3] ;  /* 0x0100000003027b82 */ /* 0x000e620000000a00 */
[----:B------:R-:W5:Y:S01]  /*68e0*/  LDCU.64 UR4, c[0x4][0x10] ;  /* 0x01000200ff0477ac */ /* 0x000f620008000a00 */
[----:B--2---:R-:W-:Y:S01]  /*68f0*/  MOV R5, UR9 ;  /* 0x0000000900057c02 */ /* 0x004fe20008000f00 */
[----:B------:R-:W-:Y:S01]  /*6900*/  IMAD.U32 R4, RZ, RZ, UR8 ;  /* 0x00000008ff047e24 */ /* 0x000fe2000f8e00ff */
[----:B---3--:R-:W-:Y:S01]  /*6910*/  MOV R7, UR7 ;  /* 0x0000000700077c02 */ /* 0x008fe20008000f00 */
[----:B------:R-:W-:Y:S01]  /*6920*/  IMAD.U32 R6, RZ, RZ, UR6 ;  /* 0x00000006ff067e24 */ /* 0x000fe2000f8e00ff */
[----:B-----5:R-:W-:Y:S01]  /*6930*/  MOV R11, UR5 ;  /* 0x00000005000b7c02 */ /* 0x020fe20008000f00 */
[----:B------:R-:W-:Y:S02]  /*6940*/  IMAD.U32 R10, RZ, RZ, UR4 ;  /* 0x00000004ff0a7e24 */ /* 0x000fe4000f8e00ff */
[----:B------:R-:W-:Y:S07]  /*6950*/  LEPC R20, `(.L_x_105) ;  /* 0x000000001014794e */ /* 0x000fee0000000000 */
[----:B-1--4-:R-:W-:Y:S05]  /*6960*/  CALL.ABS.NOINC R2 ;  /* 0x0000000002007343 */ /* 0x012fea0003c00000 */
.L_x_105:
[----:B------:R-:W-:Y:S01]  /*6970*/  ISETP.NE.AND P0, PT, R110, RZ, PT ;  /* 0x000000ff6e00720c */ /* 0x000fe20003f05270 */
[----:B------:R-:W-:Y:S05]  /*6980*/  WARPSYNC.ALL ;  /* 0x0000000000007948 */ /* 0x000fea0003800000 */
[----:B------:R-:W-:Y:S01]  /*6990*/  R2UR UR4, R48 ;  /* 0x00000000300472ca */ /* 0x000fe200000e0000 */
[----:B------:R-:W-:Y:S01]  /*69a0*/  BSSY.RECONVERGENT B0, `(.L_x_106) ;  /* 0x000009c000007945 */ /* 0x000fe20003800200 */
[-C--:B------:R-:W-:Y:S02]  /*69b0*/  F2FP.F16.E4M3.UNPACK_B R51, R80.reuse ;  /* 0x00000050ff33723e */ /* 0x080fe400020006ff */
[----:B------:R-:W-:Y:S02]  /*69c0*/  F2FP.F16.E4M3.UNPACK_B R80, R80.H1 ;  /* 0x00000050ff50723e */ /* 0x000fe400030006ff */
[-C--:B------:R-:W-:Y:S01]  /*69d0*/  F2FP.F16.E4M3.UNPACK_B R55, R81.reuse ;  /* 0x00000051ff37723e */ /* 0x080fe200020006ff */
[--C-:B------:R-:W-:Y:S01]  /*69e0*/  HADD2.F32 R50, -RZ, R51.reuse.H0_H0 ;  /* 0x20000033ff327230 */ /* 0x100fe20000004100 */
[----:B------:R-:W-:Y:S01]  /*69f0*/  F2FP.F16.E4M3.UNPACK_B R81, R81.H1 ;  /* 0x00000051ff51723e */ /* 0x000fe200030006ff */
[----:B------:R-:W-:Y:S01]  /*6a00*/  HADD2.F32 R52, -RZ, R51.H1_H1 ;  /* 0x30000033ff347230 */ /* 0x000fe20000004100 */
[-C--:B------:R-:W-:Y:S01]  /*6a10*/  F2FP.F16.E4M3.UNPACK_B R59, R82.reuse ;  /* 0x00000052ff3b723e */ /* 0x080fe200020006ff */
[--C-:B------:R-:W-:Y:S01]  /*6a20*/  HADD2.F32 R51, -RZ, R80.reuse.H0_H0 ;  /* 0x20000050ff337230 */ /* 0x100fe20000004100 */
[----:B------:R-:W-:Y:S01]  /*6a30*/  F2FP.F16.E4M3.UNPACK_B R82, R82.H1 ;  /* 0x00000052ff52723e */ /* 0x000fe200030006ff */
[----:B------:R-:W-:Y:S01]  /*6a40*/  LDTM.16dp32bit_t0_t15.x32 R4, tmem[UR4+0x40] ;  /* 0x00004004000479ee */ /* 0x000fe20008a80000 */
[----:B------:R-:W2:Y:S01]  /*6a50*/  LDTM.16dp32bit_t16_t31.x32 R4, tmem[UR4+0x60] ;  /* 0x00006004000479ee */ /* 0x000ea20008aa0000 */
[----:B------:R-:W-:Y:S01]  /*6a60*/  NOP ;  /* 0x0000000000007918 */ /* 0x000fe20000000000 */
[--C-:B------:R-:W-:Y:S01]  /*6a70*/  HADD2.F32 R53, -RZ, R55.reuse.H0_H0 ;  /* 0x20000037ff357230 */ /* 0x100fe20000004100 */
[----:B------:R-:W-:Y:S01]  /*6a80*/  R2UR UR5, R113 ;  /* 0x00000000710572ca */ /* 0x000fe200000e0000 */
[----:B------:R-:W-:Y:S01]  /*6a90*/  HADD2.F32 R56, -RZ, R55.H1_H1 ;  /* 0x30000037ff387230 */ /* 0x000fe20000004100 */
[----:B------:R-:W-:Y:S01]  /*6aa0*/  F2FP.F16.E4M3.UNPACK_B R63, R83 ;  /* 0x00000053ff3f723e */ /* 0x000fe200020006ff */
[--C-:B------:R-:W-:Y:S01]  /*6ab0*/  HADD2.F32 R57, -RZ, R59.reuse.H0_H0 ;  /* 0x2000003bff397230 */ /* 0x100fe20000004100 */
[----:B----4-:R-:W-:Y:S01]  /*6ac0*/  F2FP.F16.E4M3.UNPACK_B R67, R84 ;  /* 0x00000054ff43723e */ /* 0x010fe200020006ff */
[----:B------:R-:W-:Y:S01]  /*6ad0*/  HADD2.F32 R60, -RZ, R59.H1_H1 ;  /* 0x3000003bff3c7230 */ /* 0x000fe20000004100 */
[----:B------:R-:W-:Y:S01]  /*6ae0*/  F2FP.F16.E4M3.UNPACK_B R71, R85 ;  /* 0x00000055ff47723e */ /* 0x000fe200020006ff */
[--C-:B------:R-:W-:Y:S01]  /*6af0*/  HADD2.F32 R61, -RZ, R63.reuse.H0_H0 ;  /* 0x2000003fff3d7230 */ /* 0x100fe20000004100 */
[----:B------:R-:W-:Y:S01]  /*6b00*/  F2FP.F16.E4M3.UNPACK_B R75, R86 ;  /* 0x00000056ff4b723e */ /* 0x000fe200020006ff */
[----:B------:R-:W-:Y:S01]  /*6b10*/  HADD2.F32 R64, -RZ, R63.H1_H1 ;  /* 0x3000003fff407230 */ /* 0x000fe20000004100 */
[----:B------:R-:W-:Y:S01]  /*6b20*/  F2FP.F16.E4M3.UNPACK_B R77, R87 ;  /* 0x00000057ff4d723e */ /* 0x000fe200020006ff */
[--C-:B------:R-:W-:Y:S01]  /*6b30*/  HADD2.F32 R65, -RZ, R67.reuse.H0_H0 ;  /* 0x20000043ff417230 */ /* 0x100fe20000004100 */
[----:B------:R-:W-:Y:S01]  /*6b40*/  F2FP.F16.E4M3.UNPACK_B R83, R83.H1 ;  /* 0x00000053ff53723e */ /* 0x000fe200030006ff */
[----:B------:R-:W-:Y:S01]  /*6b50*/  UIADD3 UR5, UPT, UPT, UR5, 0xf0, URZ ;  /* 0x000000f005057890 */ /* 0x000fe2000fffe0ff */
[----:B------:R-:W-:Y:S01]  /*6b60*/  HADD2.F32 R67, -RZ, R67.H1_H1 ;  /* 0x30000043ff437230 */ /* 0x000fe20000004100 */
[----:B------:R-:W-:Y:S01]  /*6b70*/  F2FP.F16.E4M3.UNPACK_B R84, R84.H1 ;  /* 0x00000054ff54723e */ /* 0x000fe200030006ff */
[--C-:B------:R-:W-:Y:S01]  /*6b80*/  HADD2.F32 R69, -RZ, R71.reuse.H0_H0 ;  /* 0x20000047ff457230 */ /* 0x100fe20000004100 */
[----:B------:R-:W-:Y:S01]  /*6b90*/  UPRMT UR5, UR37, 0x654, UR5 ;  /* 0x0000065425057896 */ /* 0x000fe20008000005 */
[----:B------:R-:W-:Y:S01]  /*6ba0*/  HADD2.F32 R72, -RZ, R71.H1_H1 ;  /* 0x30000047ff487230 */ /* 0x000fe20000004100 */
[----:B------:R-:W-:Y:S01]  /*6bb0*/  F2FP.F16.E4M3.UNPACK_B R85, R85.H1 ;  /* 0x00000055ff55723e */ /* 0x000fe200030006ff */
[--C-:B------:R-:W-:Y:S02]  /*6bc0*/  HADD2.F32 R73, -RZ, R75.reuse.H0_H0 ;  /* 0x2000004bff497230 */ /* 0x100fe40000004100 */
[C---:B--2---:R-:W-:Y:S01]  /*6bd0*/  FMUL R4, R47.reuse, R4 ;  /* 0x000000042f047220 */ /* 0x044fe20000400000 */
[C---:B------:R-:W-:Y:S01]  /*6be0*/  FMUL R5, R47.reuse, R5 ;  /* 0x000000052f057220 */ /* 0x040fe20000400000 */
[C---:B------:R-:W-:Y:S01]  /*6bf0*/  FMUL R8, R47.reuse, R8 ;  /* 0x000000082f087220 */ /* 0x040fe20000400000 */
[----:B------:R-:W-:Y:S01]  /*6c00*/  FMUL R9, R47, R9 ;  /* 0x000000092f097220 */ /* 0x000fe20000400000 */
[C---:B------:R-:W-:Y:S01]  /*6c10*/  FFMA R4, R49.reuse, R50, R4 ;  /* 0x0000003231047223 */ /* 0x040fe20000000004 */
[----:B------:R-:W-:Y:S01]  /*6c20*/  SYNCS.ARRIVE.TRANS64.RED.A1T0 RZ, [UR5], RZ ;  /* 0x000000ffffff79a7 */ /* 0x000fe20008100405 */
        /* <DEDUP_REMOVED lines=18> */
[--C-:B------:R-:W-:Y:S02]  /*6d50*/  HADD2.F32 R55, -RZ, R81.reuse.H0_H0 ;  /* 0x20000051ff377230 */ /* 0x100fe40000004100 */
[----:B------:R-:W-:Y:S01]  /*6d60*/  FMUL R10, R47, R10 ;  /* 0x0000000a2f0a7220 */ /* 0x000fe20000400000 */
[C---:B------:R-:W-:Y:S01]  /*6d70*/  FFMA R6, R49.reuse, R51, R6 ;  /* 0x0000003331067223 */ /* 0x040fe20000000006 */
[----:B------:R-:W-:Y:S02]  /*6d80*/  HADD2.F32 R58, -RZ, R81.H1_H1 ;  /* 0x30000051ff3a7230 */ /* 0x000fe40000004100 */
[C---:B------:R-:W-:Y:S01]  /*6d90*/  FFMA R7, R49.reuse, R54, R7 ;  /* 0x0000003631077223 */ /* 0x040fe20000000007 */
[C---:B------:R-:W-:Y:S01]  /*6da0*/  FFMA R8, R49.reuse, R53, R8 ;  /* 0x0000003531087223 */ /* 0x040fe20000000008 */
[C---:B------:R-:W-:Y:S01]  /*6db0*/  FFMA R9, R49.reuse, R56, R9 ;  /* 0x0000003831097223 */ /* 0x040fe20000000009 */
[----:B------:R-:W-:Y:S01]  /*6dc0*/  FFMA R10, R49, R55, R10 ;  /* 0x00000037310a7223 */ /* 0x000fe2000000000a */
[----:B------:R-:W-:Y:S01]  /*6dd0*/  HADD2.F32 R51, -RZ, R77.H0_H0 ;  /* 0x2000004dff337230 */ /* 0x000fe20000004100 */
[----:B-1----:R-:W-:Y:S01]  /*6de0*/  F2FP.SATFINITE.E4M3.F32.PACK_AB_MERGE_C R116, R7, R6, RZ ;  /* 0x000000060774723e */ /* 0x002fe200048070ff */
[C---:B------:R-:W-:Y:S01]  /*6df0*/  FMUL R11, R47.reuse, R11 ;  /* 0x0000000b2f0b7220 */ /* 0x040fe20000400000 */
[--C-:B------:R-:W-:Y:S02]  /*6e00*/  HADD2.F32 R59, -RZ, R82.reuse.H0_H0 ;  /* 0x20000052ff3b7230 */ /* 0x100fe40000004100 */
[----:B------:R-:W-:Y:S01]  /*6e10*/  FMUL R14, R47, R14 ;  /* 0x0000000e2f0e7220 */ /* 0x000fe20000400000 */
[----:B------:R-:W-:Y:S01]  /*6e20*/  HADD2.F32 R62, -RZ, R82.H1_H1 ;  /* 0x30000052ff3e7230 */ /* 0x000fe20000004100 */
[----:B------:R-:W-:Y:S01]  /*6e30*/  F2FP.SATFINITE.E4M3.F32.PACK_AB_MERGE_C R116, R5, R4, R116 ;  /* 0x000000040574723e */ /* 0x000fe20004807074 */
[C---:B------:R-:W-:Y:S01]  /*6e40*/  FFMA R11, R49.reuse, R58, R11 ;  /* 0x0000003a310b7223 */ /* 0x040fe2000000000b */
[C---:B------:R-:W-:Y:S01]  /*6e50*/  FFMA R12, R49.reuse, R57, R12 ;  /* 0x00000039310c7223 */ /* 0x040fe2000000000c */
[C---:B------:R-:W-:Y:S01]  /*6e60*/  FFMA R13, R49.reuse, R60, R13 ;  /* 0x0000003c310d7223 */ /* 0x040fe2000000000d */
[----:B------:R-:W-:Y:S01]  /*6e70*/  F2FP.F16.E4M3.UNPACK_B R86, R86.H1 ;  /* 0x00000056ff56723e */ /* 0x000fe200030006ff */
[----:B------:R-:W-:Y:S01]  /*6e80*/  FFMA R14, R49, R59, R14 ;  /* 0x0000003b310e7223 */ /* 0x000fe2000000000e */
[----:B------:R-:W-:Y:S01]  /*6e90*/  F2FP.SATFINITE.E4M3.F32.PACK_AB_MERGE_C R117, R11, R10, RZ ;  /* 0x0000000a0b75723e */ /* 0x000fe200048070ff */
[C---:B------:R-:W-:Y:S01]  /*6ea0*/  FMUL R15, R47.reuse, R15 ;  /* 0x0000000f2f0f7220 */ /* 0x040fe20000400000 */
[--C-:B------:R-:W-:Y:S02]  /*6eb0*/  HADD2.F32 R63, -RZ, R83.reuse.H0_H0 ;  /* 0x20000053ff3f7230 */ /* 0x100fe40000004100 */
[----:B------:R-:W-:Y:S01]  /*6ec0*/  FMUL R18, R47, R18 ;  /* 0x000000122f127220 */ /* 0x000fe20000400000 */
[----:B------:R-:W-:Y:S01]  /*6ed0*/  HADD2.F32 R66, -RZ, R83.H1_H1 ;  /* 0x30000053ff427230 */ /* 0x000fe20000004100 */
[----:B------:R-:W-:Y:S01]  /*6ee0*/  F2FP.SATFINITE.E4M3.F32.PACK_AB_MERGE_C R117, R9, R8, R117 ;  /* 0x000000080975723e */ /* 0x000fe20004807075 */
[C---:B------:R-:W-:Y:S01]  /*6ef0*/  FFMA R15, R49.reuse, R62, R15 ;  /* 0x0000003e310f7223 */ /* 0x040fe2000000000f */
[C---:B------:R-:W-:Y:S01]  /*6f00*/  FFMA R16, R49.reuse, R61, R16 ;  /* 0x0000003d31107223 */ /* 0x040fe20000000010 */
[----:B------:R-:W-:Y:S01]  /*6f10*/  FFMA R17, R49, R64, R17 ;  /* 0x0000004031117223 */ /* 0x000fe20000000011 */
[----:B------:R-:W-:Y:S01]  /*6f20*/  FMUL R19, R47, R19 ;  /* 0x000000132f137220 */ /* 0x000fe20000400000 */
        /* <DEDUP_REMOVED lines=15> */
[----:B------:R-:W-:Y:S01]  /*7020*/  F2FP.F16.E4M3.UNPACK_B R87, R87.H1 ;  /* 0x00000057ff57723e */ /* 0x000fe200030006ff */
        /* <DEDUP_REMOVED lines=32> */
[----:B------:R-:W-:Y:S03]  /*7230*/  IADD3 R79, PT, PT, R44, 0x1, RZ ;  /* 0x000000012c4f7810 */ /* 0x000fe60007ffe0ff */
        /* <DEDUP_REMOVED lines=9> */
[----:B------:R-:W-:Y:S02]  /*72d0*/  UIADD3 UR8, UP0, UPT, UR52, 0x680, URZ ;  /* 0x0000068034087890 */ /* 0x000fe4000ff1e0ff */
[----:B------:R-:W-:Y:S02]  /*72e0*/  UIADD3 UR5, UPT, UPT, UR41, 0x40, URZ ;  /* 0x0000004029057890 */ /* 0x000fe4000fffe0ff */
[----:B------:R-:W-:Y:S02]  /*72f0*/  UIADD3 UR4, UPT, UPT, UR49, 0x3200, URZ ;  /* 0x0000320031047890 */ /* 0x000fe4000fffe0ff */
[----:B------:R-:W-:Y:S01]  /*7300*/  UIADD3.X UR9, UPT, UPT, URZ, UR53, URZ, UP0, !UPT ;  /* 0x00000035ff097290 */ /* 0x000fe200087fe4ff */
[----:B------:R-:W-:Y:S01]  /*7310*/  UMOV UR6, UR42 ;  /* 0x0000002a00067c82 */ /* 0x000fe20008000000 */
[----:B------:R-:W-:Y:S07]  /*7320*/  UMOV UR7, UR36 ;  /* 0x0000002400077c82 */ /* 0x000fee0008000000 */
[----:B------:R2:W-:Y:S01]  /*7330*/  UTMASTG.3D [UR4], [UR8] ;  /* 0x00000004080073b5 */ /* 0x0005e20008010000 */
[----:B------:R0:W-:Y:S01]  /*7340*/  UTMACMDFLUSH ;  /* 0x00000000000079b7 */ /* 0x0001e20000000000 */
[----:B--2---:R-:W-:Y:S04]  /*7350*/  DEPBAR.LE SB0, 0x1 ;  /* 0x000080400000791a */ /* 0x004fe80000000000 */
.L_x_107:
[----:B------:R-:W-:Y:S05]  /*7360*/  BSYNC.RECONVERGENT B0 ;  /* 0x0000000000007941 */ /* 0x000fea0003800200 */
.L_x_106:
[----:B------:R-:W-:Y:S01]  /*7370*/  BAR.SYNC.DEFER_BLOCKING 0x1, 0x80 ;  /* 0x0042000000007b1d */ /* 0x000fe20000010000 */
[----:B------:R-:W-:Y:S01]  /*7380*/  ISETP.NE.AND P2, PT, R111, RZ, PT ;  /* 0x000000ff6f00720c */ /* 0x000fe20003f45270 */
[----:B------:R-:W-:Y:S01]  /*7390*/  IMAD.IADD R20, R43, 0x1, R94 ;  /* 0x000000012b147824 */ /* 0x000fe200078e025e */
[----:B------:R-:W-:Y:S01]  /*73a0*/  ISETP.NE.AND P0, PT, R112, 0x2, PT ;  /* 0x000000027000780c */ /* 0x000fe20003f05270 */
[----:B------:R-:W-:Y:S01]  /*73b0*/  IMAD.IADD R21, R45, 0x1, R96 ;  /* 0x000000012d157824 */ /* 0x000fe200078e0260 */
[----:B------:R-:W-:Y:S02]  /*73c0*/  ISETP.NE.AND P1, PT, R79, 0x4, PT ;  /* 0x000000044f00780c */ /* 0x000fe40003f25270 */
[----:B------:R-:W-:Y:S02]  /*73d0*/  SEL R3, RZ, 0x1, P0 ;  /* 0x00000001ff037807 */ /* 0x000fe40000000000 */
[----:B------:R-:W-:Y:S02]  /*73e0*/  SEL R0, RZ, 0x1, P1 ;  /* 0x00000001ff007807 */ /* 0x000fe40000800000 */
[----:B------:R-:W-:Y:S02]  /*73f0*/  LOP3.LUT R106, R106, R3, RZ, 0x3c, !PT ;  /* 0x000000036a6a7212 */ /* 0x000fe400078e3cff */
[----:B------:R-:W-:Y:S02]  /*7400*/  LOP3.LUT R107, R107, R0, RZ, 0x3c, !PT ;  /* 0x000000006b6b7212 */ /* 0x000fe400078e3cff */
[----:B------:R-:W-:Y:S02]  /*7410*/  @P2 R2UR UR36, R103 ;  /* 0x00000000672422ca */ /* 0x000fe400000e0000 */
[----:B------:R-:W-:Y:S02]  /*7420*/  SEL R112, R112, RZ, P0 ;  /* 0x000000ff70707207 */ /* 0x000fe40000000000 */
[----:B------:R-:W-:Y:S01]  /*7430*/  SEL R44, R79, RZ, P1 ;  /* 0x000000ff4f2c7207 */ /* 0x000fe20000800000 */
[----:B------:R-:W-:Y:S10]  /*7440*/  @P2 BRA `(.L_x_108) ;  /* 0xffffffd400f82947 */ /* 0x000ff4000383ffff */
[----:B------:R-:W-:Y:S05]  /*7450*/  EXIT ;  /* 0x000000000000794d */ /* 0x000fea0003800000 */
.L_x_19:
[----:B--2---:R2:W1:Y:S02]  /*7460*/  SYNCS.PHASECHK.TRANS64.TRYWAIT P0, [R3+URZ+0x120], R2 ;  /* 0x00012002030075a7 */ /* 0x00446400080011ff */
[----:B-1----:R-:W-:Y:S05]  /*7470*/  @!P0 NANOSLEEP.SYNCS 0x989680 ;  /* 0x009896800000895d */ /* 0x002fea0003900000 */
[----:B------:R-:W1:Y:S02]  /*7480*/  @!P0 SYNCS.PHASECHK.TRANS64 P0, [R3+URZ+0x120], R2 ;  /* 0x00012002030085a7 */ /* 0x000e6400080010ff */
[----:B-1----:R-:W-:Y:S05]  /*7490*/  @!P0 BRA `(.L_x_19) ;  /* 0xfffffffc00f08947 */ /* 0x002fea000383ffff */
[----:B------:R-:W-:Y:S05]  /*74a0*/  BRA `(.L_x_109) ;  /* 0xffffffa000607947 */ /* 0x000fea000383ffff */
.L_x_22:
[----:B-1----:R-:W-:-:S07]  /*74b0*/  MOV R2, UR33 ;  /* 0x0000002100027c02 */ /* 0x002fce0008000f00 */
.L_x_110:
[----:B-1----:R1:W2:Y:S02]  /*74c0*/  SYNCS.PHASECHK.TRANS64.TRYWAIT P0, [R2+URZ+0x40], R5 ;  /* 0x00004005020075a7 */ /* 0x0022a400080011ff */
[----:B--2---:R-:W-:Y:S05]  /*74d0*/  @!P0 NANOSLEEP.SYNCS 0x989680 ;  /* 0x009896800000895d */ /* 0x004fea0003900000 */
[----:B------:R-:W2:Y:S02]  /*74e0*/  @!P0 SYNCS.PHASECHK.TRANS64 P0, [R2+URZ+0x40], R5 ;  /* 0x00004005020085a7 */ /* 0x000ea400080010ff */
[----:B--2---:R-:W-:Y:S05]  /*74f0*/  @!P0 BRA `(.L_x_110) ;  /* 0xfffffffc00f08947 */ /* 0x004fea000383ffff */
[----:B------:R-:W-:Y:S05]  /*7500*/  BRA `(.L_x_21) ;  /* 0xffffffa000b07947 */ /* 0x000fea000383ffff */
.L_x_28:
[----:B-1----:R-:W-:-:S07]  /*7510*/  MOV R2, UR17 ;  /* 0x0000001100027c02 */ /* 0x002fce0008000f00 */
.L_x_111:
[----:B-1----:R1:W2:Y:S02]  /*7520*/  SYNCS.PHASECHK.TRANS64.TRYWAIT P0, [R2+URZ+0x40], R5 ;  /* 0x00004005020075a7 */ /* 0x0022a400080011ff */
[----:B--2---:R-:W-:Y:S05]  /*7530*/  @!P0 NANOSLEEP.SYNCS 0x989680 ;  /* 0x009896800000895d */ /* 0x004fea0003900000 */
[----:B------:R-:W2:Y:S02]  /*7540*/  @!P0 SYNCS.PHASECHK.TRANS64 P0, [R2+URZ+0x40], R5 ;  /* 0x00004005020085a7 */ /* 0x000ea400080010ff */
[----:B--2---:R-:W-:Y:S05]  /*7550*/  @!P0 BRA `(.L_x_111) ;  /* 0xfffffffc00f08947 */ /* 0x004fea000383ffff */
[----:B------:R-:W-:Y:S05]  /*7560*/  BRA `(.L_x_27) ;  /* 0xffffffa400587947 */ /* 0x000fea000383ffff */
.L_x_32:
[----:B-1----:R1:W2:Y:S02]  /*7570*/  SYNCS.PHASECHK.TRANS64.TRYWAIT P0, [R2+URZ+0xb0], R3 ;  /* 0x0000b003020075a7 */ /* 0x0022a400080011ff */
[----:B--2---:R-:W-:Y:S05]  /*7580*/  @!P0 NANOSLEEP.SYNCS 0x989680 ;  /* 0x009896800000895d */ /* 0x004fea0003900000 */
[----:B------:R-:W2:Y:S02]  /*7590*/  @!P0 SYNCS.PHASECHK.TRANS64 P0, [R2+URZ+0xb0], R3 ;  /* 0x0000b003020085a7 */ /* 0x000ea400080010ff */
[----:B--2---:R-:W-:Y:S05]  /*75a0*/  @!P0 BRA `(.L_x_32) ;  /* 0xfffffffc00f08947 */ /* 0x004fea000383ffff */
[----:B------:R-:W-:Y:S05]  /*75b0*/  BRA `(.L_x_112) ;  /* 0xffffffa400e87947 */ /* 0x000fea000383ffff */
.L_x_36:
[----:B----4-:R-:W-:-:S07]  /*75c0*/  MOV R0, UR5 ;  /* 0x0000000500007c02 */ /* 0x010fce0008000f00 */
.L_x_113:
[----:B-1----:R1:W2:Y:S02]  /*75d0*/  SYNCS.PHASECHK.TRANS64.TRYWAIT P0, [R0+URZ], R3 ;  /* 0x00000003000075a7 */ /* 0x0022a400080011ff */
[----:B--2---:R-:W-:Y:S05]  /*75e0*/  @!P0 NANOSLEEP.SYNCS 0x989680 ;  /* 0x009896800000895d */ /* 0x004fea0003900000 */
[----:B------:R-:W2:Y:S02]  /*75f0*/  @!P0 SYNCS.PHASECHK.TRANS64 P0, [R0+URZ], R3 ;  /* 0x00000003000085a7 */ /* 0x000ea400080010ff */
[----:B--2---:R-:W-:Y:S05]  /*7600*/  @!P0 BRA `(.L_x_113) ;  /* 0xfffffffc00f08947 */ /* 0x004fea000383ffff */
[----:B------:R-:W-:Y:S05]  /*7610*/  BRA `(.L_x_114) ;  /* 0xffffffac00587947 */ /* 0x000fea000383ffff */
.L_x_37:
[----:B----4-:R-:W-:-:S07]  /*7620*/  MOV R0, UR5 ;  /* 0x0000000500007c02 */ /* 0x010fce0008000f00 */
.L_x_115:
[----:B-1----:R1:W2:Y:S02]  /*7630*/  SYNCS.PHASECHK.TRANS64.TRYWAIT P0, [R0+URZ], R3 ;  /* 0x00000003000075a7 */ /* 0x0022a400080011ff */
[----:B--2---:R-:W-:Y:S05]  /*7640*/  @!P0 NANOSLEEP.SYNCS 0x989680 ;  /* 0x009896800000895d */ /* 0x004fea0003900000 */
[----:B------:R-:W2:Y:S02]  /*7650*/  @!P0 SYNCS.PHASECHK.TRANS64 P0, [R0+URZ], R3 ;  /* 0x00000003000085a7 */ /* 0x000ea400080010ff */
[----:B--2---:R-:W-:Y:S05]  /*7660*/  @!P0 BRA `(.L_x_115) ;  /* 0xfffffffc00f08947 */ /* 0x004fea000383ffff */
[----:B------:R-:W-:Y:S05]  /*7670*/  BRA `(.L_x_116) ;  /* 0xffffffac00647947 */ /* 0x000fea000383ffff */
.L_x_38:
[----:B----4-:R-:W-:-:S07]  /*7680*/  MOV R0, UR5 ;  /* 0x0000000500007c02 */ /* 0x010fce0008000f00 */
.L_x_117:
[----:B-1----:R1:W2:Y:S02]  /*7690*/  SYNCS.PHASECHK.TRANS64.TRYWAIT P0, [R0+URZ], R3 ;  /* 0x00000003000075a7 */ /* 0x0022a400080011ff */
[----:B--2---:R-:W-:Y:S05]  /*76a0*/  @!P0 NANOSLEEP.SYNCS 0x989680 ;  /* 0x009896800000895d */ /* 0x004fea0003900000 */
[----:B------:R-:W2:Y:S02]  /*76b0*/  @!P0 SYNCS.PHASECHK.TRANS64 P0, [R0+URZ], R3 ;  /* 0x00000003000085a7 */ /* 0x000ea400080010ff */
[----:B--2---:R-:W-:Y:S05]  /*76c0*/  @!P0 BRA `(.L_x_117) ;  /* 0xfffffffc00f08947 */ /* 0x004fea000383ffff */
[----:B------:R-:W-:Y:S05]  /*76d0*/  BRA `(.L_x_118) ;  /* 0xffffffac00707947 */ /* 0x000fea000383ffff */
.L_x_39:
[----:B----4-:R-:W-:-:S07]  /*76e0*/  MOV R0, UR5 ;  /* 0x0000000500007c02 */ /* 0x010fce0008000f00 */
.L_x_119:
[----:B-1----:R1:W2:Y:S02]  /*76f0*/  SYNCS.PHASECHK.TRANS64.TRYWAIT P0, [R0+URZ], R3 ;  /* 0x00000003000075a7 */ /* 0x0022a400080011ff */
[----:B--2---:R-:W-:Y:S05]  /*7700*/  @!P0 NANOSLEEP.SYNCS 0x989680 ;  /* 0x009896800000895d */ /* 0x004fea0003900000 */
[----:B------:R-:W2:Y:S02]  /*7710*/  @!P0 SYNCS.PHASECHK.TRANS64 P0, [R0+URZ], R3 ;  /* 0x00000003000085a7 */ /* 0x000ea400080010ff */
[----:B--2---:R-:W-:Y:S05]  /*7720*/  @!P0 BRA `(.L_x_119) ;  /* 0xfffffffc00f08947 */ /* 0x004fea000383ffff */
[----:B------:R-:W-:Y:S05]  /*7730*/  BRA `(.L_x_120) ;  /* 0xffffffac007c7947 */ /* 0x000fea000383ffff */
.L_x_40:
[----:B----4-:R-:W-:-:S07]  /*7740*/  MOV R0, UR5 ;  /* 0x0000000500007c02 */ /* 0x010fce0008000f00 */
.L_x_121:
[----:B-1----:R1:W2:Y:S02]  /*7750*/  SYNCS.PHASECHK.TRANS64.TRYWAIT P0, [R0+URZ], R3 ;  /* 0x00000003000075a7 */ /* 0x0022a400080011ff */
[----:B--2---:R-:W-:Y:S05]  /*7760*/  @!P0 NANOSLEEP.SYNCS 0x989680 ;  /* 0x009896800000895d */ /* 0x004fea0003900000 */
[----:B------:R-:W2:Y:S02]  /*7770*/  @!P0 SYNCS.PHASECHK.TRANS64 P0, [R0+URZ], R3 ;  /* 0x00000003000085a7 */ /* 0x000ea400080010ff */
[----:B--2---:R-:W-:Y:S05]  /*7780*/  @!P0 BRA `(.L_x_121) ;  /* 0xfffffffc00f08947 */ /* 0x004fea000383ffff */
[----:B------:R-:W-:Y:S05]  /*7790*/  BRA `(.L_x_122) ;  /* 0xffffffac00887947 */ /* 0x000fea000383ffff */
.L_x_41:
[----:B----4-:R-:W-:-:S07]  /*77a0*/  MOV R0, UR5 ;  /* 0x0000000500007c02 */ /* 0x010fce0008000f00 */
.L_x_123:
[----:B-1----:R1:W2:Y:S02]  /*77b0*/  SYNCS.PHASECHK.TRANS64.TRYWAIT P0, [R0+URZ], R3 ;  /* 0x00000003000075a7 */ /* 0x0022a400080011ff */
[----:B--2---:R-:W-:Y:S05]  /*77c0*/  @!P0 NANOSLEEP.SYNCS 0x989680 ;  /* 0x009896800000895d */ /* 0x004fea0003900000 */
[----:B------:R-:W2:Y:S02]  /*77d0*/  @!P0 SYNCS.PHASECHK.TRANS64 P0, [R0+URZ], R3 ;  /* 0x00000003000085a7 */ /* 0x000ea400080010ff */
[----:B--2---:R-:W-:Y:S05]  /*77e0*/  @!P0 BRA `(.L_x_123) ;  /* 0xfffffffc00f08947 */ /* 0x004fea000383ffff */
[----:B------:R-:W-:Y:S05]  /*77f0*/  BRA `(.L_x_124) ;  /* 0xffffffac00947947 */ /* 0x000fea000383ffff */
.L_x_42:
[----:B----4-:R-:W-:-:S07]  /*7800*/  MOV R0, UR5 ;  /* 0x0000000500007c02 */ /* 0x010fce0008000f00 */
.L_x_125:
[----:B-1----:R1:W2:Y:S02]  /*7810*/  SYNCS.PHASECHK.TRANS64.TRYWAIT P0, [R0+URZ], R3 ;  /* 0x00000003000075a7 */ /* 0x0022a400080011ff */
[----:B--2---:R-:W-:Y:S05]  /*7820*/  @!P0 NANOSLEEP.SYNCS 0x989680 ;  /* 0x009896800000895d */ /* 0x004fea0003900000 */
[----:B------:R-:W2:Y:S02]  /*7830*/  @!P0 SYNCS.PHASECHK.TRANS64 P0, [R0+URZ], R3 ;  /* 0x00000003000085a7 */ /* 0x000ea400080010ff */
[----:B--2---:R-:W-:Y:S05]  /*7840*/  @!P0 BRA `(.L_x_125) ;  /* 0xfffffffc00f08947 */ /* 0x004fea000383ffff */
[----:B------:R-:W-:Y:S05]  /*7850*/  BRA `(.L_x_126) ;  /* 0xffffffac00a07947 */ /* 0x000fea000383ffff */
.L_x_45:
[----:B-1----:R1:W2:Y:S02]  /*7860*/  SYNCS.PHASECHK.TRANS64.TRYWAIT P0, [R0+URZ+0x110], R5 ;  /* 0x00011005000075a7 */ /* 0x0022a400080011ff */
[----:B--2---:R-:W-:Y:S05]  /*7870*/  @!P0 NANOSLEEP.SYNCS 0x989680 ;  /* 0x009896800000895d */ /* 0x004fea0003900000 */
[----:B------:R-:W2:Y:S02]  /*7880*/  @!P0 SYNCS.PHASECHK.TRANS64 P0, [R0+URZ+0x110], R5 ;  /* 0x00011005000085a7 */ /* 0x000ea400080010ff */
[----:B--2---:R-:W-:Y:S05]  /*7890*/  @!P0 BRA `(.L_x_45) ;  /* 0xfffffffc00f08947 */ /* 0x004fea000383ffff */
[----:B------:R-:W-:Y:S05]  /*78a0*/  BRA `(.L_x_127) ;  /* 0xffffffac00fc7947 */ /* 0x000fea000383ffff */
.L_x_46:
[----:B------:R-:W-:-:S07]  /*78b0*/  MOV R0, UR5 ;  /* 0x0000000500007c02 */ /* 0x000fce0008000f00 */
.L_x_128:
[----:B-1----:R1:W2:Y:S02]  /*78c0*/  SYNCS.PHASECHK.TRANS64.TRYWAIT P0, [R0+URZ+0xc0], R5 ;  /* 0x0000c005000075a7 */ /* 0x0022a400080011ff */
[----:B--2---:R-:W-:Y:S05]  /*78d0*/  @!P0 NANOSLEEP.SYNCS 0x989680 ;  /* 0x009896800000895d */ /* 0x004fea0003900000 */
[----:B------:R-:W2:Y:S02]  /*78e0*/  @!P0 SYNCS.PHASECHK.TRANS64 P0, [R0+URZ+0xc0], R5 ;  /* 0x0000c005000085a7 */ /* 0x000ea400080010ff */
[----:B--2---:R-:W-:Y:S05]  /*78f0*/  @!P0 BRA `(.L_x_128) ;  /* 0xfffffffc00f08947 */ /* 0x004fea000383ffff */
[----:B------:R-:W-:Y:S05]  /*7900*/  BRA `(.L_x_129) ;  /* 0xffffffb0000c7947 */ /* 0x000fea000383ffff */
.L_x_47:
[----:B-1----:R1:W2:Y:S02]  /*7910*/  SYNCS.PHASECHK.TRANS64.TRYWAIT P1, [R0+URZ+0xb0], R5 ;  /* 0x0000b005000075a7 */ /* 0x0022a400080211ff */
[----:B--2---:R-:W-:Y:S05]  /*7920*/  @!P1 NANOSLEEP.SYNCS 0x989680 ;  /* 0x009896800000995d */ /* 0x004fea0003900000 */
[----:B------:R-:W2:Y:S02]  /*7930*/  @!P1 SYNCS.PHASECHK.TRANS64 P1, [R0+URZ+0xb0], R5 ;  /* 0x0000b005000095a7 */ /* 0x000ea400080210ff */
[----:B--2---:R-:W-:Y:S05]  /*7940*/  @!P1 BRA `(.L_x_47) ;  /* 0xfffffffc00f09947 */ /* 0x004fea000383ffff */
[----:B------:R-:W-:Y:S05]  /*7950*/  BRA `(.L_x_130) ;  /* 0xffffffb0003c7947 */ /* 0x000fea000383ffff */
.L_x_50:
[----:B------:R-:W-:-:S07]  /*7960*/  MOV R0, UR5 ;  /* 0x0000000500007c02 */ /* 0x000fce0008000f00 */
.L_x_131:
[----:B-1----:R1:W2:Y:S02]  /*7970*/  SYNCS.PHASECHK.TRANS64.TRYWAIT P0, [R0+URZ+0xc0], R3 ;  /* 0x0000c003000075a7 */ /* 0x0022a400080011ff */
[----:B--2---:R-:W-:Y:S05]  /*7980*/  @!P0 NANOSLEEP.SYNCS 0x989680 ;  /* 0x009896800000895d */ /* 0x004fea0003900000 */
[----:B------:R-:W2:Y:S02]  /*7990*/  @!P0 SYNCS.PHASECHK.TRANS64 P0, [R0+URZ+0xc0], R3 ;  /* 0x0000c003000085a7 */ /* 0x000ea400080010ff */
[----:B--2---:R-:W-:Y:S05]  /*79a0*/  @!P0 BRA `(.L_x_131) ;  /* 0xfffffffc00f08947 */ /* 0x004fea000383ffff */
[----:B------:R-:W-:Y:S05]  /*79b0*/  BRA `(.L_x_49) ;  /* 0xffffffb000907947 */ /* 0x000fea000383ffff */
.L_x_57:
[----:B-1----:R1:W2:Y:S02]  /*79c0*/  SYNCS.PHASECHK.TRANS64.TRYWAIT P1, [R0+URZ+0xb0], R5 ;  /* 0x0000b005000075a7 */ /* 0x0022a400080211ff */
[----:B--2---:R-:W-:Y:S05]  /*79d0*/  @!P1 NANOSLEEP.SYNCS 0x989680 ;  /* 0x009896800000995d */ /* 0x004fea0003900000 */
[----:B------:R-:W2:Y:S02]  /*79e0*/  @!P1 SYNCS.PHASECHK.TRANS64 P1, [R0+URZ+0xb0], R5 ;  /* 0x0000b005000095a7 */ /* 0x000ea400080210ff */
[----:B--2---:R-:W-:Y:S05]  /*79f0*/  @!P1 BRA `(.L_x_57) ;  /* 0xfffffffc00f09947 */ /* 0x004fea000383ffff */
[----:B------:R-:W-:Y:S05]  /*7a00*/  BRA `(.L_x_132) ;  /* 0xffffffb800007947 */ /* 0x000fea000383ffff */
.L_x_58:
[----:B------:R-:W-:-:S07]  /*7a10*/  MOV R3, UR7 ;  /* 0x0000000700037c02 */ /* 0x000fce0008000f00 */
.L_x_133:
[----:B-1----:R1:W2:Y:S02]  /*7a20*/  SYNCS.PHASECHK.TRANS64.TRYWAIT P0, [R3+URZ+0xf0], R0 ;  /* 0x0000f000030075a7 */ /* 0x0022a400080011ff */
[----:B--2---:R-:W-:Y:S05]  /*7a30*/  @!P0 NANOSLEEP.SYNCS 0x989680 ;  /* 0x009896800000895d */ /* 0x004fea0003900000 */
[----:B------:R-:W2:Y:S02]  /*7a40*/  @!P0 SYNCS.PHASECHK.TRANS64 P0, [R3+URZ+0xf0], R0 ;  /* 0x0000f000030085a7 */ /* 0x000ea400080010ff */
[----:B--2---:R-:W-:Y:S05]  /*7a50*/  @!P0 BRA `(.L_x_133) ;  /* 0xfffffffc00f08947 */ /* 0x004fea000383ffff */
[----:B------:R-:W-:Y:S05]  /*7a60*/  BRA `(.L_x_134) ;  /* 0xffffffb800507947 */ /* 0x000fea000383ffff */
.L_x_61:
[----:B------:R-:W-:Y:S07]  /*7a70*/  MOV R0, UR6 ;  /* 0x0000000600007c02 */ /* 0x000fee0008000f00 */
.L_x_135:
[----:B-1----:R1:W2:Y:S02]  /*7a80*/  SYNCS.PHASECHK.TRANS64.TRYWAIT P0, [R0+URZ], R3 ;  /* 0x00000003000075a7 */ /* 0x0022a400080011ff */
[----:B--2---:R-:W-:Y:S05]  /*7a90*/  @!P0 NANOSLEEP.SYNCS 0x989680 ;  /* 0x009896800000895d */ /* 0x004fea0003900000 */
[----:B------:R-:W2:Y:S02]  /*7aa0*/  @!P0 SYNCS.PHASECHK.TRANS64 P0, [R0+URZ], R3 ;  /* 0x00000003000085a7 */ /* 0x000ea400080010ff */
[----:B--2---:R-:W-:Y:S05]  /*7ab0*/  @!P0 BRA `(.L_x_135) ;  /* 0xfffffffc00f08947 */ /* 0x004fea000383ffff */
[----:B------:R-:W-:Y:S05]  /*7ac0*/  BRA `(.L_x_60) ;  /* 0xffffffb8006c7947 */ /* 0x000fea000383ffff */
.L_x_64:
[----:B------:R-:W-:-:S07]  /*7ad0*/  MOV R0, UR6 ;  /* 0x0000000600007c02 */ /* 0x000fce0008000f00 */
.L_x_136:
[----:B--2---:R2:W4:Y:S02]  /*7ae0*/  SYNCS.PHASECHK.TRANS64.TRYWAIT P0, [R0+URZ], R3 ;  /* 0x00000003000075a7 */ /* 0x00452400080011ff */
[----:B----4-:R-:W-:Y:S05]  /*7af0*/  @!P0 NANOSLEEP.SYNCS 0x989680 ;  /* 0x009896800000895d */ /* 0x010fea0003900000 */
[----:B------:R-:W4:Y:S02]  /*7b00*/  @!P0 SYNCS.PHASECHK.TRANS64 P0, [R0+URZ], R3 ;  /* 0x00000003000085a7 */ /* 0x000f2400080010ff */
[----:B----4-:R-:W-:Y:S05]  /*7b10*/  @!P0 BRA `(.L_x_136) ;  /* 0xfffffffc00f08947 */ /* 0x010fea000383ffff */
[----:B------:R-:W-:Y:S05]  /*7b20*/  BRA `(.L_x_137) ;  /* 0xffffffbc00487947 */ /* 0x000fea000383ffff */
.L_x_65:
[----:B------:R-:W-:-:S07]  /*7b30*/  MOV R0, UR6 ;  /* 0x0000000600007c02 */ /* 0x000fce0008000f00 */
.L_x_138:
[----:B-1----:R1:W2:Y:S02]  /*7b40*/  SYNCS.PHASECHK.TRANS64.TRYWAIT P0, [R0+URZ], R3 ;  /* 0x00000003000075a7 */ /* 0x0022a400080011ff */
[----:B--2---:R-:W-:Y:S05]  /*7b50*/  @!P0 NANOSLEEP.SYNCS 0x989680 ;  /* 0x009896800000895d */ /* 0x004fea0003900000 */
[----:B------:R-:W2:Y:S02]  /*7b60*/  @!P0 SYNCS.PHASECHK.TRANS64 P0, [R0+URZ], R3 ;  /* 0x00000003000085a7 */ /* 0x000ea400080010ff */
[----:B--2---:R-:W-:Y:S05]  /*7b70*/  @!P0 BRA `(.L_x_138) ;  /* 0xfffffffc00f08947 */ /* 0x004fea000383ffff */
[----:B------:R-:W-:Y:S05]  /*7b80*/  BRA `(.L_x_139) ;  /* 0xffffffbc00547947 */ /* 0x000fea000383ffff */
.L_x_66:
[----:B------:R-:W-:-:S07]  /*7b90*/  MOV R0, UR6 ;  /* 0x0000000600007c02 */ /* 0x000fce0008000f00 */
.L_x_140:
[----:B-1----:R1:W2:Y:S02]  /*7ba0*/  SYNCS.PHASECHK.TRANS64.TRYWAIT P0, [R0+URZ], R3 ;  /* 0x00000003000075a7 */ /* 0x0022a400080011ff */
[----:B--2---:R-:W-:Y:S05]  /*7bb0*/  @!P0 NANOSLEEP.SYNCS 0x989680 ;  /* 0x009896800000895d */ /* 0x004fea0003900000 */
[----:B------:R-:W2:Y:S02]  /*7bc0*/  @!P0 SYNCS.PHASECHK.TRANS64 P0, [R0+URZ], R3 ;  /* 0x00000003000085a7 */ /* 0x000ea400080010ff */
[----:B--2---:R-:W-:Y:S05]  /*7bd0*/  @!P0 BRA `(.L_x_140) ;  /* 0xfffffffc00f08947 */ /* 0x004fea000383ffff */
[----:B------:R-:W-:Y:S05]  /*7be0*/  BRA `(.L_x_141) ;  /* 0xffffffbc00607947 */ /* 0x000fea000383ffff */
.L_x_67:
[----:B------:R-:W-:-:S07]  /*7bf0*/  MOV R0, UR7 ;  /* 0x0000000700007c02 */ /* 0x000fce0008000f00 */
.L_x_142:
[----:B-1----:R1:W2:Y:S02]  /*7c00*/  SYNCS.PHASECHK.TRANS64.TRYWAIT P0, [R0+URZ], R3 ;  /* 0x00000003000075a7 */ /* 0x0022a400080011ff */
[----:B--2---:R-:W-:Y:S05]  /*7c10*/  @!P0 NANOSLEEP.SYNCS 0x989680 ;  /* 0x009896800000895d */ /* 0x004fea0003900000 */
[----:B------:R-:W2:Y:S02]  /*7c20*/  @!P0 SYNCS.PHASECHK.TRANS64 P0, [R0+URZ], R3 ;  /* 0x00000003000085a7 */ /* 0x000ea400080010ff */
[----:B--2---:R-:W-:Y:S05]  /*7c30*/  @!P0 BRA `(.L_x_142) ;  /* 0xfffffffc00f08947 */ /* 0x004fea000383ffff */
[----:B------:R-:W-:Y:S05]  /*7c40*/  BRA `(.L_x_143) ;  /* 0xffffffbc006c7947 */ /* 0x000fea000383ffff */
.L_x_72:
[----:B--2---:R2:W3:Y:S02]  /*7c50*/  SYNCS.PHASECHK.TRANS64.TRYWAIT P0, [R0+URZ+0xb0], R3 ;  /* 0x0000b003000075a7 */ /* 0x0044e400080011ff */
[----:B---3--:R-:W-:Y:S05]  /*7c60*/  @!P0 NANOSLEEP.SYNCS 0x989680 ;  /* 0x009896800000895d */ /* 0x008fea0003900000 */
[----:B------:R-:W3:Y:S02]  /*7c70*/  @!P0 SYNCS.PHASECHK.TRANS64 P0, [R0+URZ+0xb0], R3 ;  /* 0x0000b003000085a7 */ /* 0x000ee400080010ff */
[----:B---3--:R-:W-:Y:S05]  /*7c80*/  @!P0 BRA `(.L_x_72) ;  /* 0xfffffffc00f08947 */ /* 0x008fea000383ffff */
[----:B------:R-:W-:Y:S05]  /*7c90*/  BRA `(.L_x_144) ;  /* 0xffffffc000707947 */ /* 0x000fea000383ffff */
.L_x_75:
[----:B------:R-:W-:Y:S07]  /*7ca0*/  MOV R0, UR7 ;  /* 0x0000000700007c02 */ /* 0x000fee0008000f00 */
.L_x_145:
[----:B--2---:R2:W3:Y:S02]  /*7cb0*/  SYNCS.PHASECHK.TRANS64.TRYWAIT P0, [R0+URZ+0xa8], R3 ;  /* 0x0000a803000075a7 */ /* 0x0044e400080011ff */
[----:B---3--:R-:W-:Y:S05]  /*7cc0*/  @!P0 NANOSLEEP.SYNCS 0x989680 ;  /* 0x009896800000895d */ /* 0x008fea0003900000 */
[----:B------:R-:W3:Y:S02]  /*7cd0*/  @!P0 SYNCS.PHASECHK.TRANS64 P0, [R0+URZ+0xa8], R3 ;  /* 0x0000a803000085a7 */ /* 0x000ee400080010ff */
[----:B---3--:R-:W-:Y:S05]  /*7ce0*/  @!P0 BRA `(.L_x_145) ;  /* 0xfffffffc00f08947 */ /* 0x008fea000383ffff */
[----:B------:R-:W-:Y:S05]  /*7cf0*/  BRA `(.L_x_74) ;  /* 0xffffffc400507947 */ /* 0x000fea000383ffff */
.L_x_78:
[----:B--2---:R-:W-:Y:S07]  /*7d00*/  MOV R3, UR7 ;  /* 0x0000000700037c02 */ /* 0x004fee0008000f00 */
.L_x_146:
[----:B-1----:R1:W2:Y:S02]  /*7d10*/  SYNCS.PHASECHK.TRANS64.TRYWAIT P0, [R3+URZ+0x90], R12 ;  /* 0x0000900c030075a7 */ /* 0x0022a400080011ff */
[----:B--2---:R-:W-:Y:S05]  /*7d20*/  @!P0 NANOSLEEP.SYNCS 0x989680 ;  /* 0x009896800000895d */ /* 0x004fea0003900000 */
[----:B------:R-:W2:Y:S02]  /*7d30*/  @!P0 SYNCS.PHASECHK.TRANS64 P0, [R3+URZ+0x90], R12 ;  /* 0x0000900c030085a7 */ /* 0x000ea400080010ff */
[----:B--2---:R-:W-:Y:S05]  /*7d40*/  @!P0 BRA `(.L_x_146) ;  /* 0xfffffffc00f08947 */ /* 0x004fea000383ffff */
[----:B------:R-:W-:Y:S05]  /*7d50*/  BRA `(.L_x_147) ;  /* 0xffffffc400c87947 */ /* 0x000fea000383ffff */
.L_x_79:
[----:B------:R-:W-:Y:S07]  /*7d60*/  MOV R3, UR7 ;  /* 0x0000000700037c02 */ /* 0x000fee0008000f00 */
.L_x_148:
[----:B-1----:R1:W2:Y:S02]  /*7d70*/  SYNCS.PHASECHK.TRANS64.TRYWAIT P0, [R3+URZ+0x98], R12 ;  /* 0x0000980c030075a7 */ /* 0x0022a400080011ff */
[----:B--2---:R-:W-:Y:S05]  /*7d80*/  @!P0 NANOSLEEP.SYNCS 0x989680 ;  /* 0x009896800000895d */ /* 0x004fea0003900000 */
[----:B------:R-:W2:Y:S02]  /*7d90*/  @!P0 SYNCS.PHASECHK.TRANS64 P0, [R3+URZ+0x98], R12 ;  /* 0x0000980c030085a7 */ /* 0x000ea400080010ff */
[----:B--2---:R-:W-:Y:S05]  /*7da0*/  @!P0 BRA `(.L_x_148) ;  /* 0xfffffffc00f08947 */ /* 0x004fea000383ffff */
[----:B------:R-:W-:Y:S05]  /*7db0*/  BRA `(.L_x_149) ;  /* 0xffffffc800487947 */ /* 0x000fea000383ffff */
.L_x_81:
[----:B------:R-:W-:-:S07]  /*7dc0*/  MOV R0, UR7 ;  /* 0x0000000700007c02 */ /* 0x000fce0008000f00 */
.L_x_150:
[----:B-1----:R1:W3:Y:S02]  /*7dd0*/  SYNCS.PHASECHK.TRANS64.TRYWAIT P0, [R0+URZ+0x90], R3 ;  /* 0x00009003000075a7 */ /* 0x0022e400080011ff */
[----:B---3--:R-:W-:Y:S05]  /*7de0*/  @!P0 NANOSLEEP.SYNCS 0x989680 ;  /* 0x009896800000895d */ /* 0x008fea0003900000 */
[----:B------:R-:W3:Y:S02]  /*7df0*/  @!P0 SYNCS.PHASECHK.TRANS64 P0, [R0+URZ+0x90], R3 ;  /* 0x00009003000085a7 */ /* 0x000ee400080010ff */
[----:B---3--:R-:W-:Y:S05]  /*7e00*/  @!P0 BRA `(.L_x_150) ;  /* 0xfffffffc00f08947 */ /* 0x008fea000383ffff */
[----:B------:R-:W-:Y:S05]  /*7e10*/  BRA `(.L_x_151) ;  /* 0xffffffc800b87947 */ /* 0x000fea000383ffff */
.L_x_83:
[----:B--2---:R2:W4:Y:S02]  /*7e20*/  SYNCS.PHASECHK.TRANS64.TRYWAIT P0, [R0+URZ+0xb0], R3 ;  /* 0x0000b003000075a7 */ /* 0x00452400080011ff */
[----:B----4-:R-:W-:Y:S05]  /*7e30*/  @!P0 NANOSLEEP.SYNCS 0x989680 ;  /* 0x009896800000895d */ /* 0x010fea0003900000 */
[----:B------:R-:W4:Y:S02]  /*7e40*/  @!P0 SYNCS.PHASECHK.TRANS64 P0, [R0+URZ+0xb0], R3 ;  /* 0x0000b003000085a7 */ /* 0x000f2400080010ff */
[----:B----4-:R-:W-:Y:S05]  /*7e50*/  @!P0 BRA `(.L_x_83) ;  /* 0xfffffffc00f08947 */ /* 0x010fea000383ffff */
[----:B------:R-:W-:Y:S05]  /*7e60*/  BRA `(.L_x_152) ;  /* 0xffffffcc00847947 */ /* 0x000fea000383ffff */
.L_x_94:
[----:B-1----:R1:W3:Y:S02]  /*7e70*/  SYNCS.PHASECHK.TRANS64.TRYWAIT P1, [R0+URZ+0x80], R3 ;  /* 0x00008003000075a7 */ /* 0x0022e400080211ff */
[----:B---3--:R-:W-:Y:S05]  /*7e80*/  @!P1 NANOSLEEP.SYNCS 0x989680 ;  /* 0x009896800000995d */ /* 0x008fea0003900000 */
[----:B------:R-:W3:Y:S02]  /*7e90*/  @!P1 SYNCS.PHASECHK.TRANS64 P1, [R0+URZ+0x80], R3 ;  /* 0x00008003000095a7 */ /* 0x000ee400080210ff */
[----:B---3--:R-:W-:Y:S05]  /*7ea0*/  @!P1 BRA `(.L_x_94) ;  /* 0xfffffffc00f09947 */ /* 0x008fea000383ffff */
[----:B------:R-:W-:Y:S05]  /*7eb0*/  BRA `(.L_x_93) ;  /* 0xffffffd8009c7947 */ /* 0x000fea000383ffff */
.L_x_96:
[----:B-1----:R1:W4:Y:S02]  /*7ec0*/  SYNCS.PHASECHK.TRANS64.TRYWAIT P0, [R113+URZ+0xd0], R2 ;  /* 0x0000d002710075a7 */ /* 0x00232400080011ff */
[----:B----4-:R-:W-:Y:S05]  /*7ed0*/  @!P0 NANOSLEEP.SYNCS 0x989680 ;  /* 0x009896800000895d */ /* 0x010fea0003900000 */
[----:B------:R-:W4:Y:S02]  /*7ee0*/  @!P0 SYNCS.PHASECHK.TRANS64 P0, [R113+URZ+0xd0], R2 ;  /* 0x0000d002710085a7 */ /* 0x000f2400080010ff */
[----:B----4-:R-:W-:Y:S05]  /*7ef0*/  @!P0 BRA `(.L_x_96) ;  /* 0xfffffffc00f08947 */ /* 0x010fea000383ffff */
[----:B------:R-:W-:Y:S05]  /*7f00*/  BRA `(.L_x_95) ;  /* 0xffffffd800f07947 */ /* 0x000fea000383ffff */
.L_x_104:
[----:B--2---:R2:W3:Y:S02]  /*7f10*/  SYNCS.PHASECHK.TRANS64.TRYWAIT P0, [R32+URZ+0x80], R3 ;  /* 0x00008003200075a7 */ /* 0x0044e400080011ff */
[----:B---3--:R-:W-:Y:S05]  /*7f20*/  @!P0 NANOSLEEP.SYNCS 0x989680 ;  /* 0x009896800000895d */ /* 0x008fea0003900000 */
[----:B------:R-:W3:Y:S02]  /*7f30*/  @!P0 SYNCS.PHASECHK.TRANS64 P0, [R32+URZ+0x80], R3 ;  /* 0x00008003200085a7 */ /* 0x000ee400080010ff */
[----:B---3--:R-:W-:Y:S05]  /*7f40*/  @!P0 BRA `(.L_x_104) ;  /* 0xfffffffc00f08947 */ /* 0x008fea000383ffff */
[----:B------:R-:W-:Y:S05]  /*7f50*/  BRA `(.L_x_103) ;  /* 0xffffffe400e07947 */ /* 0x000fea000383ffff */
        .weak           $__internal_0_$__cuda_sm10x_tcgen05_guardrail_trap_col_being_dealloced_not_returned_by_alloc
        .type           $__internal_0_$__cuda_sm10x_tcgen05_guardrail_trap_col_being_dealloced_not_returned_by_alloc,@function
        .size           $__internal_0_$__cuda_sm10x_tcgen05_guardrail_trap_col_being_dealloced_not_returned_by_alloc,($__internal_1_$__cuda_sm10x_tcgen05_guardrail_trap_phase_invalid_during_alloc - $__internal_0_$__cuda_sm10x_tcgen05_guardrail_trap_col_being_dealloced_not_returned_by_alloc)
$__internal_0_$__cuda_sm10x_tcgen05_guardrail_trap_col_being_dealloced_not_returned_by_alloc:
[----:B------:R-:W-:Y:S05]  /*7f60*/  BPT.TRAP 0x1 ;  /* 0x000000040000795c */ /* 0x000fea0000300000 */
[----:B------:R-:W-:-:S04]  /*7f70*/  HFMA2 R3, -RZ, RZ, 0, 0 ;  /* 0x00000000ff037431 */ /* 0x000fc800000001ff */
[----:B------:R-:W-:Y:S05]  /*7f80*/  RET.REL.NODEC R2 `(_ZN7cutlass13device_kernelINS_4gemm6kernel13GemmUniversalIN4cute5tupleIJiiiiEEENS1_10collective13CollectiveMmaINS1_35MainloopSm100TmaUmmaWarpSpecializedILi8ELi2ELi4ENS5_IJNS4_1CILi1EEESB_SB_EEEEENS5_IJNSA_ILi64EEENSA_ILi128EEESF_EEENS_12float_e4m3_tENS5_IJlSB_lEEESH_SI_NS4_8TiledMMAINS4_8MMA_AtomIJNS4_10MMA_TraitsINS4_19SM100_MMA_F8F6F4_SSEJSH_SH_fSE_SF_NS4_17integral_constantINS4_4UMMA5MajorELSP_0EEESQ_NSN_INSO_7ScaleInELSR_0EEESS_EEEEEENS4_6LayoutISC_NS5_IJNSA_ILi0EEESW_SW_EEEEENS5_IJNS4_10UnderscoreESZ_SZ_EEEEENS4_13SM90_TMA_LOADENS4_14ComposedLayoutINS4_7SwizzleILi3ELi4ELi3EEENS4_18smem_ptr_flag_bitsILi8EEENSV_INS5_IJNSA_ILi8EEESF_EEENS5_IJSF_SB_EEEEEEEvNS4_8identityES12_S1C_vS1D_EENS_8epilogue10collective18CollectiveEpilogueINS1F_23Sm100TmaWarpSpecializedILi2ELi2ELi32ELb0ELb0EEEJSG_NS5_IJNSV_ISE_SB_EES1K_EEESH_SI_SH_SI_NS1F_6fusion15FusionCallbacksIS1J_NS1M_17LinearCombinationISH_fSH_fLNS_15FloatRoundStyleE2EEESG_S1L_JEEENS4_5SM1004TMEM4LOAD26SM100_TMEM_LOAD_16dp32b32xES12_NS13_INS14_ILi2ELi4ELi3EEES17_NSV_INS5_IJS18_SE_EEENS5_IJSE_SB_EEEEEEENS4_39AutoVectorizingCopyWithAssumedAlignmentILi128EEENS4_14SM90_TMA_STOREES20_S22_S22_EEEvvEEEEvNT_6ParamsE) ;  /* 0xffffff80021c7950 */ /* 0x000fea0003c3ffff */
        .weak           $__internal_1_$__cuda_sm10x_tcgen05_guardrail_trap_phase_invalid_during_alloc
        .type           $__internal_1_$__cuda_sm10x_tcgen05_guardrail_trap_phase_invalid_during_alloc,@function
        .size           $__internal_1_$__cuda_sm10x_tcgen05_guardrail_trap_phase_invalid_during_alloc,($__internal_2_$__cuda_sm10x_tcgen05_guardrail_trap_unallocated_columns_being_dealloced - $__internal_1_$__cuda_sm10x_tcgen05_guardrail_trap_phase_invalid_during_alloc)
$__internal_1_$__cuda_sm10x_tcgen05_guardrail_trap_phase_invalid_during_alloc:
[----:B------:R-:W-:Y:S05]  /*7f90*/  BPT.TRAP 0x1 ;  /* 0x000000040000795c */ /* 0x000fea0000300000 */
[----:B------:R-:W-:-:S04]  /*7fa0*/  MOV R3, 0x0 ;  /* 0x0000000000037802 */ /* 0x000fc80000000f00 */
[----:B------:R-:W-:Y:S05]  /*7fb0*/  RET.REL.NODEC R2 `(_ZN7cutlass13device_kernelINS_4gemm6kernel13GemmUniversalIN4cute5tupleIJiiiiEEENS1_10collective13CollectiveMmaINS1_35MainloopSm100TmaUmmaWarpSpecializedILi8ELi2ELi4ENS5_IJNS4_1CILi1EEESB_SB_EEEEENS5_IJNSA_ILi64EEENSA_ILi128EEESF_EEENS_12float_e4m3_tENS5_IJlSB_lEEESH_SI_NS4_8TiledMMAINS4_8MMA_AtomIJNS4_10MMA_TraitsINS4_19SM100_MMA_F8F6F4_SSEJSH_SH_fSE_SF_NS4_17integral_constantINS4_4UMMA5MajorELSP_0EEESQ_NSN_INSO_7ScaleInELSR_0EEESS_EEEEEENS4_6LayoutISC_NS5_IJNSA_ILi0EEESW_SW_EEEEENS5_IJNS4_10UnderscoreESZ_SZ_EEEEENS4_13SM90_TMA_LOADENS4_14ComposedLayoutINS4_7SwizzleILi3ELi4ELi3EEENS4_18smem_ptr_flag_bitsILi8EEENSV_INS5_IJNSA_ILi8EEESF_EEENS5_IJSF_SB_EEEEEEEvNS4_8identityES12_S1C_vS1D_EENS_8epilogue10collective18CollectiveEpilogueINS1F_23Sm100TmaWarpSpecializedILi2ELi2ELi32ELb0ELb0EEEJSG_NS5_IJNSV_ISE_SB_EES1K_EEESH_SI_SH_SI_NS1F_6fusion15FusionCallbacksIS1J_NS1M_17LinearCombinationISH_fSH_fLNS_15FloatRoundStyleE2EEESG_S1L_JEEENS4_5SM1004TMEM4LOAD26SM100_TMEM_LOAD_16dp32b32xES12_NS13_INS14_ILi2ELi4ELi3EEES17_NSV_INS5_IJS18_SE_EEENS5_IJSE_SB_EEEEEEENS4_39AutoVectorizingCopyWithAssumedAlignmentILi128EEENS4_14SM90_TMA_STOREES20_S22_S22_EEEvvEEEEvNT_6ParamsE) ;  /* 0xffffff8002107950 */ /* 0x000fea0003c3ffff */
        .weak           $__internal_2_$__cuda_sm10x_tcgen05_guardrail_trap_unallocated_columns_being_dealloced
        .type           $__internal_2_$__cuda_sm10x_tcgen05_guardrail_trap_unallocated_columns_being_dealloced,@function
        .size           $__internal_2_$__cuda_sm10x_tcgen05_guardrail_trap_unallocated_columns_being_dealloced,(.L_x_154 - $__internal_2_$__cuda_sm10x_tcgen05_guardrail_trap_unallocated_columns_being_dealloced)
$__internal_2_$__cuda_sm10x_tcgen05_guardrail_trap_unallocated_columns_being_dealloced:
[----:B------:R-:W-:Y:S05]  /*7fc0*/  BPT.TRAP 0x1 ;  /* 0x000000040000795c */ /* 0x000fea0000300000 */
[----:B------:R-:W-:-:S04]  /*7fd0*/  HFMA2 R3, -RZ, RZ, 0, 0 ;  /* 0x00000000ff037431 */ /* 0x000fc800000001ff */
[----:B------:R-:W-:Y:S05]  /*7fe0*/  RET.REL.NODEC R2 `(_ZN7cutlass13device_kernelINS_4gemm6kernel13GemmUniversalIN4cute5tupleIJiiiiEEENS1_10collective13CollectiveMmaINS1_35MainloopSm100TmaUmmaWarpSpecializedILi8ELi2ELi4ENS5_IJNS4_1CILi1EEESB_SB_EEEEENS5_IJNSA_ILi64EEENSA_ILi128EEESF_EEENS_12float_e4m3_tENS5_IJlSB_lEEESH_SI_NS4_8TiledMMAINS4_8MMA_AtomIJNS4_10MMA_TraitsINS4_19SM100_MMA_F8F6F4_SSEJSH_SH_fSE_SF_NS4_17integral_constantINS4_4UMMA5MajorELSP_0EEESQ_NSN_INSO_7ScaleInELSR_0EEESS_EEEEEENS4_6LayoutISC_NS5_IJNSA_ILi0EEESW_SW_EEEEENS5_IJNS4_10UnderscoreESZ_SZ_EEEEENS4_13SM90_TMA_LOADENS4_14ComposedLayoutINS4_7SwizzleILi3ELi4ELi3EEENS4_18smem_ptr_flag_bitsILi8EEENSV_INS5_IJNSA_ILi8EEESF_EEENS5_IJSF_SB_EEEEEEEvNS4_8identityES12_S1C_vS1D_EENS_8epilogue10collective18CollectiveEpilogueINS1F_23Sm100TmaWarpSpecializedILi2ELi2ELi32ELb0ELb0EEEJSG_NS5_IJNSV_ISE_SB_EES1K_EEESH_SI_SH_SI_NS1F_6fusion15FusionCallbacksIS1J_NS1M_17LinearCombinationISH_fSH_fLNS_15FloatRoundStyleE2EEESG_S1L_JEEENS4_5SM1004TMEM4LOAD26SM100_TMEM_LOAD_16dp32b32xES12_NS13_INS14_ILi2ELi4ELi3EEES17_NSV_INS5_IJS18_SE_EEENS5_IJSE_SB_EEEEEEENS4_39AutoVectorizingCopyWithAssumedAlignmentILi128EEENS4_14SM90_TMA_STOREES20_S22_S22_EEEvvEEEEvNT_6ParamsE) ;  /* 0xffffff8002047950 */ /* 0x000fea0003c3ffff */
.L_x_153:
[----:B------:R-:W-:-:S00]  /*7ff0*/  BRA `(.L_x_153) ;  /* 0xfffffffc00fc7947 */ /* 0x000fc0000383ffff */
[----:B------:R-:W-:-:S00]  /*8000*/  NOP ;  /* 0x0000000000007918 */ /* 0x000fc00000000000 */
[----:B------:R-:W-:-:S00]  /*8010*/  NOP ;  /* 0x0000000000007918 */ /* 0x000fc00000000000 */
[----:B------:R-:W-:-:S00]  /*8020*/  NOP ;  /* 0x0000000000007918 */ /* 0x000fc00000000000 */
[----:B------:R-:W-:-:S00]  /*8030*/  NOP ;  /* 0x0000000000007918 */ /* 0x000fc00000000000 */
[----:B------:R-:W-:-:S00]  /*8040*/  NOP ;  /* 0x0000000000007918 */ /* 0x000fc00000000000 */
[----:B------:R-:W-:-:S00]  /*8050*/  NOP ;  /* 0x0000000000007918 */ /* 0x000fc00000000000 */
[----:B------:R-:W-:-:S00]  /*8060*/  NOP ;  /* 0x0000000000007918 */ /* 0x000fc00000000000 */
[----:B------:R-:W-:-:S00]  /*8070*/  NOP ;  /* 0x0000000000007918 */ /* 0x000fc00000000000 */
.L_x_154:


//--------------------- .nv.global.init           --------------------------
	.section	.nv.global.init,"aw",@progbits
.nv.global.init:
	.type		$str$27,@object
	.size		$str$27,($str$28 - $str$27)
$str$27:
        /*0000*/ 	.byte	0x28, 0x61, 0x64, 0x64, 0x72, 0x65, 0x73, 0x73, 0x20, 0x26, 0x20, 0x6d, 0x61, 0x73, 0x6b, 0x29
        /*0010*/ 	.byte	0x20, 0x3d, 0x3d, 0x20, 0x30, 0x00
	.type		$str$28,@object
	.size		$str$28,($str$26 - $str$28)
$str$28:
        /*0016*/ 	.byte	0x2f, 0x74, 0x6d, 0x70, 0x2f, 0x63, 0x75, 0x74, 0x6c, 0x61, 0x73, 0x73, 0x5f, 0x73, 0x77, 0x65
        /*0026*/ 	.byte	0x65, 0x70, 0x5f, 0x73, 0x72, 0x63, 0x2f, 0x69, 0x6e, 0x63, 0x6c, 0x75, 0x64, 0x65, 0x2f, 0x63
        /*0036*/ 	.byte	0x75, 0x74, 0x65, 0x2f, 0x70, 0x6f, 0x69, 0x6e, 0x74, 0x65, 0x72, 0x5f, 0x66, 0x6c, 0x61, 0x67
        /*0046*/ 	.byte	0x67, 0x65, 0x64, 0x2e, 0x68, 0x70, 0x70, 0x00
	.type		$str$26,@object
	.size		$str$26,($str$25 - $str$26)
$str$26:
        /*004e*/ 	.byte	0x2f, 0x74, 0x6d, 0x70, 0x2f, 0x63, 0x75, 0x74, 0x6c, 0x61, 0x73, 0x73, 0x5f, 0x73, 0x77, 0x65
        /*005e*/ 	.byte	0x65, 0x70, 0x5f, 0x73, 0x72, 0x63, 0x2f, 0x69, 0x6e, 0x63, 0x6c, 0x75, 0x64, 0x65, 0x2f, 0x63
        /*006e*/ 	.byte	0x75, 0x74, 0x65, 0x2f, 0x61, 0x74, 0x6f, 0x6d, 0x2f, 0x63, 0x6f, 0x70, 0x79, 0x5f, 0x74, 0x72
        /*007e*/ 	.byte	0x61, 0x69, 0x74, 0x73, 0x5f, 0x73, 0x6d, 0x31, 0x30, 0x30, 0x2e, 0x68, 0x70, 0x70, 0x00
	.type		$str$25,@object
	.size		$str$25,(__unnamed_1 - $str$25)
$str$25:
        /*008d*/ 	.byte	0x28, 0x28, 0x75, 0x69, 0x6e, 0x74, 0x33, 0x32, 0x5f, 0x74, 0x28, 0x74, 0x68, 0x72, 0x65, 0x61
        /*009d*/ 	.byte	0x64, 0x49, 0x64, 0x78, 0x2e, 0x78, 0x29, 0x20, 0x2f, 0x20, 0x33, 0x32, 0x29, 0x20, 0x25, 0x20
        /*00ad*/ 	.byte	0x34, 0x29, 0x20, 0x3d, 0x3d, 0x20, 0x28, 0x28, 0x28, 0x74, 0x6d, 0x65, 0x6d, 0x5f, 0x61, 0x64
        /*00bd*/ 	.byte	0x64, 0x72, 0x20, 0x3e, 0x3e, 0x20, 0x31, 0x36, 0x29, 0x20, 0x2f, 0x20, 0x33, 0x32, 0x29, 0x20
        /*00cd*/ 	.byte	0x25, 0x20, 0x34, 0x29, 0x00
	.type		__unnamed_1,@object
	.size		__unnamed_1,(__unnamed_2 - __unnamed_1)
__unnamed_1:
        /*00d2*/ 	.byte	0x61, 0x75, 0x74, 0x6f, 0x20, 0x63, 0x75, 0x74, 0x65, 0x3a, 0x3a, 0x61, 0x73, 0x5f, 0x70, 0x6f
        /* <DEDUP_REMOVED lines=24> */
        /*0262*/ 	.byte	0x3c, 0x34, 0x30, 0x39, 0x36, 0x3e, 0x3e, 0x3e, 0x3e, 0x5d, 0x00
	.type		__unnamed_2,@object
	.size		__unnamed_2,(.L_2 - __unnamed_2)
__unnamed_2:
        /* <DEDUP_REMOVED lines=40> */
        /*04ed*/ 	.byte	0x74, 0x65, 0x3a, 0x3a, 0x43, 0x3c, 0x30, 0x3e, 0x3e, 0x3e, 0x3e, 0x5d, 0x00
.L_2:


//--------------------- .nv.shared._ZN7cutlass13device_kernelINS_4gemm6kernel13GemmUniversalIN4cute5tupleIJiiiiEEENS1_10collective13CollectiveMmaINS1_35MainloopSm100TmaUmmaWarpSpecializedILi8ELi2ELi4ENS5_IJNS4_1CILi1EEESB_SB_EEEEENS5_IJNSA_ILi64EEENSA_ILi128EEESF_EEENS_12float_e4m3_tENS5_IJlSB_lEEESH_SI_NS4_8TiledMMAINS4_8MMA_AtomIJNS4_10MMA_TraitsINS4_19SM100_MMA_F8F6F4_SSEJSH_SH_fSE_SF_NS4_17integral_constantINS4_4UMMA5MajorELSP_0EEESQ_NSN_INSO_7ScaleInELSR_0EEESS_EEEEEENS4_6LayoutISC_NS5_IJNSA_ILi0EEESW_SW_EEEEENS5_IJNS4_10UnderscoreESZ_SZ_EEEEENS4_13SM90_TMA_LOADENS4_14ComposedLayoutINS4_7SwizzleILi3ELi4ELi3EEENS4_18smem_ptr_flag_bitsILi8EEENSV_INS5_IJNSA_ILi8EEESF_EEENS5_IJSF_SB_EEEEEEEvNS4_8identityES12_S1C_vS1D_EENS_8epilogue10collective18CollectiveEpilogueINS1F_23Sm100TmaWarpSpecializedILi2ELi2ELi32ELb0ELb0EEEJSG_NS5_IJNSV_ISE_SB_EES1K_EEESH_SI_SH_SI_NS1F_6fusion15FusionCallbacksIS1J_NS1M_17LinearCombinationISH_fSH_fLNS_15FloatRoundStyleE2EEESG_S1L_JEEENS4_5SM1004TMEM4LOAD26SM100_TMEM_LOAD_16dp32b32xES12_NS13_INS14_ILi2ELi4ELi3EEES17_NSV_INS5_IJS18_SE_EEENS5_IJSE_SB_EEEEEEENS4_39AutoVectorizingCopyWithAssumedAlignmentILi128EEENS4_14SM90_TMA_STOREES20_S22_S22_EEEvvEEEEvNT_6ParamsE --------------------------
	.section	.nv.shared._ZN7cutlass13device_kernelINS_4gemm6kernel13GemmUniversalIN4cute5tupleIJiiiiEEENS1_10collective13CollectiveMmaINS1_35MainloopSm100TmaUmmaWarpSpecializedILi8ELi2ELi4ENS5_IJNS4_1CILi1EEESB_SB_EEEEENS5_IJNSA_ILi64EEENSA_ILi128EEESF_EEENS_12float_e4m3_tENS5_IJlSB_lEEESH_SI_NS4_8TiledMMAINS4_8MMA_AtomIJNS4_10MMA_TraitsINS4_19SM100_MMA_F8F6F4_SSEJSH_SH_fSE_SF_NS4_17integral_constantINS4_4UMMA5MajorELSP_0EEESQ_NSN_INSO_7ScaleInELSR_0EEESS_EEEEEENS4_6LayoutISC_NS5_IJNSA_ILi0EEESW_SW_EEEEENS5_IJNS4_10UnderscoreESZ_SZ_EEEEENS4_13SM90_TMA_LOADENS4_14ComposedLayoutINS4_7SwizzleILi3ELi4ELi3EEENS4_18smem_ptr_flag_bitsILi8EEENSV_INS5_IJNSA_ILi8EEESF_EEENS5_IJSF_SB_EEEEEEEvNS4_8identityES12_S1C_vS1D_EENS_8epilogue10collective18CollectiveEpilogueINS1F_23Sm100TmaWarpSpecializedILi2ELi2ELi32ELb0ELb0EEEJSG_NS5_IJNSV_ISE_SB_EES1K_EEESH_SI_SH_SI_NS1F_6fusion15FusionCallbacksIS1J_NS1M_17LinearCombinationISH_fSH_fLNS_15FloatRoundStyleE2EEESG_S1L_JEEENS4_5SM1004TMEM4LOAD26SM100_TMEM_LOAD_16dp32b32xES12_NS13_INS14_ILi2ELi4ELi3EEES17_NSV_INS5_IJS18_SE_EEENS5_IJSE_SB_EEEEEEENS4_39AutoVectorizingCopyWithAssumedAlignmentILi128EEENS4_14SM90_TMA_STOREES20_S22_S22_EEEvvEEEEvNT_6ParamsE,"aw",@nobits
	.sectionflags	@""
	.align	16
	.zero		1024


//--------------------- .nv.shared.reserved.0     --------------------------
	.section	.nv.shared.reserved.0,"aw",@nobits
	.weak		__nv_reservedSMEM_offset_0_alias
	.size		__nv_reservedSMEM_offset_0_alias, 0, 64
	.other		__nv_reservedSMEM_offset_0_alias,@"STO_CUDA_RESERVED_SHARED STV_DEFAULT"
__nv_reservedSMEM_offset_0_alias:
	.zero		0
.nv.shared.reserved.0:
	.zero		64
	.weak		__nv_reservedSMEM_tcgen05_partition
	.type		__nv_reservedSMEM_tcgen05_partition,@object
	.size		__nv_reservedSMEM_tcgen05_partition,(.L_0 - __nv_reservedSMEM_tcgen05_partition)
__nv_reservedSMEM_tcgen05_partition:
	.zero		32
.L_0:


//--------------------- .nv.global                --------------------------
	.section	.nv.global,"aw",@nobits
.nv.global:
	.type		_ZN39_INTERNAL_637166d7_4_k_cu_debe4cab_72084cute1_E,@object
	.size		_ZN39_INTERNAL_637166d7_4_k_cu_debe4cab_72084cute1_E,(_ZN39_INTERNAL_637166d7_4_k_cu_debe4cab_72084cuda3std3__45__cpo6cbeginE - _ZN39_INTERNAL_637166d7_4_k_cu_debe4cab_72084cute1_E)
_ZN39_INTERNAL_637166d7_4_k_cu_debe4cab_72084cute1_E:
	.zero		1
	.type		_ZN39_INTERNAL_637166d7_4_k_cu_debe4cab_72084cuda3std3__45__cpo6cbeginE,@object
	.size		_ZN39_INTERNAL_637166d7_4_k_cu_debe4cab_72084cuda3std3__45__cpo6cbeginE,(_ZN39_INTERNAL_637166d7_4_k_cu_debe4cab_72084cuda3std3__48in_placeE - _ZN39_INTERNAL_637166d7_4_k_cu_debe4cab_72084cuda3std3__45__cpo6cbeginE)
_ZN39_INTERNAL_637166d7_4_k_cu_debe4cab_72084cuda3std3__45__cpo6cbeginE:
	.zero		1
	.type		_ZN39_INTERNAL_637166d7_4_k_cu_debe4cab_72084cuda3std3__48in_placeE,@object
	.size		_ZN39_INTERNAL_637166d7_4_k_cu_debe4cab_72084cuda3std3__48in_placeE,(_ZN39_INTERNAL_637166d7_4_k_cu_debe4cab_72084cuda3std6ranges3__45__cpo9iter_moveE - _ZN39_INTERNAL_637166d7_4_k_cu_debe4cab_72084cuda3std3__48in_placeE)
_ZN39_INTERNAL_637166d7_4_k_cu_debe4cab_72084cuda3std3__48in_placeE:
	.zero		1
	.type		_ZN39_INTERNAL_637166d7_4_k_cu_debe4cab_72084cuda3std6ranges3__45__cpo9iter_moveE,@object
	.size		_ZN39_INTERNAL_637166d7_4_k_cu_debe4cab_72084cuda3std6ranges3__45__cpo9iter_moveE,(_ZN39_INTERNAL_637166d7_4_k_cu_debe4cab_72084cuda3std3__45__cpo5beginE - _ZN39_INTERNAL_637166d7_4_k_cu_debe4cab_72084cuda3std6ranges3__45__cpo9iter_moveE)
_ZN39_INTERNAL_637166d7_4_k_cu_debe4cab_72084cuda3std6ranges3__45__cpo9iter_moveE:
	.zero		1
	.type		_ZN39_INTERNAL_637166d7_4_k_cu_debe4cab_72084cuda3std3__45__cpo5beginE,@object
	.size		_ZN39_INTERNAL_637166d7_4_k_cu_debe4cab_72084cuda3std3__45__cpo5beginE,(_ZN39_INTERNAL_637166d7_4_k_cu_debe4cab_72084cuda3std3__441_GLOBAL__N__637166d7_4_k_cu_debe4cab_72086ignoreE - _ZN39_INTERNAL_637166d7_4_k_cu_debe4cab_72084cuda3std3__45__cpo5beginE)
_ZN39_INTERNAL_637166d7_4_k_cu_debe4cab_72084cuda3std3__45__cpo5beginE:
	.zero		1
	.type		_ZN39_INTERNAL_637166d7_4_k_cu_debe4cab_72084cuda3std3__441_GLOBAL__N__637166d7_4_k_cu_debe4cab_72086ignoreE,@object
	.size		_ZN39_INTERNAL_637166d7_4_k_cu_debe4cab_72084cuda3std3__441_GLOBAL__N__637166d7_4_k_cu_debe4cab_72086ignoreE,(_ZN39_INTERNAL_637166d7_4_k_cu_debe4cab_72084cute7productE - _ZN39_INTERNAL_637166d7_4_k_cu_debe4cab_72084cuda3std3__441_GLOBAL__N__637166d7_4_k_cu_debe4cab_72086ignoreE)
_ZN39_INTERNAL_637166d7_4_k_cu_debe4cab_72084cuda3std3__441_GLOBAL__N__637166d7_4_k_cu_debe4cab_72086ignoreE:
	.zero		1
	.type		_ZN39_INTERNAL_637166d7_4_k_cu_debe4cab_72084cute7productE,@object
	.size		_ZN39_INTERNAL_637166d7_4_k_cu_debe4cab_72084cute7productE,(_ZN39_INTERNAL_637166d7_4_k_cu_debe4cab_72084cuda3std3__45__cpo3endE - _ZN39_INTERNAL_637166d7_4_k_cu_debe4cab_72084cute7productE)
_ZN39_INTERNAL_637166d7_4_k_cu_debe4cab_72084cute7productE:
	.zero		1
	.type		_ZN39_INTERNAL_637166d7_4_k_cu_debe4cab_72084cuda3std3__45__cpo3endE,@object
	.size		_ZN39_INTERNAL_637166d7_4_k_cu_debe4cab_72084cuda3std3__45__cpo3endE,(_ZN39_INTERNAL_637166d7_4_k_cu_debe4cab_72084cuda3std3__419piecewise_constructE - _ZN39_INTERNAL_637166d7_4_k_cu_debe4cab_72084cuda3std3__45__cpo3endE)
_ZN39_INTERNAL_637166d7_4_k_cu_debe4cab_72084cuda3std3__45__cpo3endE:
	.zero		1
	.type		_ZN39_INTERNAL_637166d7_4_k_cu_debe4cab_72084cuda3std3__419piecewise_constructE,@object
	.size		_ZN39_INTERNAL_637166d7_4_k_cu_debe4cab_72084cuda3std3__419piecewise_constructE,(_ZN39_INTERNAL_637166d7_4_k_cu_debe4cab_72084cuda3std3__45__cpo4cendE - _ZN39_INTERNAL_637166d7_4_k_cu_debe4cab_72084cuda3std3__419piecewise_constructE)
_ZN39_INTERNAL_637166d7_4_k_cu_debe4cab_72084cuda3std3__419piecewise_constructE:
	.zero		1
	.type		_ZN39_INTERNAL_637166d7_4_k_cu_debe4cab_72084cuda3std3__45__cpo4cendE,@object
	.size		_ZN39_INTERNAL_637166d7_4_k_cu_debe4cab_72084cuda3std3__45__cpo4cendE,(_ZN39_INTERNAL_637166d7_4_k_cu_debe4cab_72084cuda3std6ranges3__45__cpo4swapE - _ZN39_INTERNAL_637166d7_4_k_cu_debe4cab_72084cuda3std3__45__cpo4cendE)
_ZN39_INTERNAL_637166d7_4_k_cu_debe4cab_72084cuda3std3__45__cpo4cendE:
	.zero		1
	.type		_ZN39_INTERNAL_637166d7_4_k_cu_debe4cab_72084cuda3std6ranges3__45__cpo4swapE,@object
	.size		_ZN39_INTERNAL_637166d7_4_k_cu_debe4cab_72084cuda3std6ranges3__45__cpo4swapE,(.L_10 - _ZN39_INTERNAL_637166d7_4_k_cu_debe4cab_72084cuda3std6ranges3__45__cpo4swapE)
_ZN39_INTERNAL_637166d7_4_k_cu_debe4cab_72084cuda3std6ranges3__45__cpo4swapE:
	.zero		1
.L_10:


//--------------------- .nv.constant0._ZN7cutlass13device_kernelINS_4gemm6kernel13GemmUniversalIN4cute5tupleIJiiiiEEENS1_10collective13CollectiveMmaINS1_35MainloopSm100TmaUmmaWarpSpecializedILi8ELi2ELi4ENS5_IJNS4_1CILi1EEESB_SB_EEEEENS5_IJNSA_ILi64EEENSA_ILi128EEESF_EEENS_12float_e4m3_tENS5_IJlSB_lEEESH_SI_NS4_8TiledMMAINS4_8MMA_AtomIJNS4_10MMA_TraitsINS4_19SM100_MMA_F8F6F4_SSEJSH_SH_fSE_SF_NS4_17integral_constantINS4_4UMMA5MajorELSP_0EEESQ_NSN_INSO_7ScaleInELSR_0EEESS_EEEEEENS4_6LayoutISC_NS5_IJNSA_ILi0EEESW_SW_EEEEENS5_IJNS4_10UnderscoreESZ_SZ_EEEEENS4_13SM90_TMA_LOADENS4_14ComposedLayoutINS4_7SwizzleILi3ELi4ELi3EEENS4_18smem_ptr_flag_bitsILi8EEENSV_INS5_IJNSA_ILi8EEESF_EEENS5_IJSF_SB_EEEEEEEvNS4_8identityES12_S1C_vS1D_EENS_8epilogue10collective18CollectiveEpilogueINS1F_23Sm100TmaWarpSpecializedILi2ELi2ELi32ELb0ELb0EEEJSG_NS5_IJNSV_ISE_SB_EES1K_EEESH_SI_SH_SI_NS1F_6fusion15FusionCallbacksIS1J_NS1M_17LinearCombinationISH_fSH_fLNS_15FloatRoundStyleE2EEESG_S1L_JEEENS4_5SM1004TMEM4LOAD26SM100_TMEM_LOAD_16dp32b32xES12_NS13_INS14_ILi2ELi4ELi3EEES17_NSV_INS5_IJS18_SE_EEENS5_IJSE_SB_EEEEEEENS4_39AutoVectorizingCopyWithAssumedAlignmentILi128EEENS4_14SM90_TMA_STOREES20_S22_S22_EEEvvEEEEvNT_6ParamsE --------------------------
	.section	.nv.constant0._ZN7cutlass13device_kernelINS_4gemm6kernel13GemmUniversalIN4cute5tupleIJiiiiEEENS1_10collective13CollectiveMmaINS1_35MainloopSm100TmaUmmaWarpSpecializedILi8ELi2ELi4ENS5_IJNS4_1CILi1EEESB_SB_EEEEENS5_IJNSA_ILi64EEENSA_ILi128EEESF_EEENS_12float_e4m3_tENS5_IJlSB_lEEESH_SI_NS4_8TiledMMAINS4_8MMA_AtomIJNS4_10MMA_TraitsINS4_19SM100_MMA_F8F6F4_SSEJSH_SH_fSE_SF_NS4_17integral_constantINS4_4UMMA5MajorELSP_0EEESQ_NSN_INSO_7ScaleInELSR_0EEESS_EEEEEENS4_6LayoutISC_NS5_IJNSA_ILi0EEESW_SW_EEEEENS5_IJNS4_10UnderscoreESZ_SZ_EEEEENS4_13SM90_TMA_LOADENS4_14ComposedLayoutINS4_7SwizzleILi3ELi4ELi3EEENS4_18smem_ptr_flag_bitsILi8EEENSV_INS5_IJNSA_ILi8EEESF_EEENS5_IJSF_SB_EEEEEEEvNS4_8identityES12_S1C_vS1D_EENS_8epilogue10collective18CollectiveEpilogueINS1F_23Sm100TmaWarpSpecializedILi2ELi2ELi32ELb0ELb0EEEJSG_NS5_IJNSV_ISE_SB_EES1K_EEESH_SI_SH_SI_NS1F_6fusion15FusionCallbacksIS1J_NS1M_17LinearCombinationISH_fSH_fLNS_15FloatRoundStyleE2EEESG_S1L_JEEENS4_5SM1004TMEM4LOAD26SM100_TMEM_LOAD_16dp32b32xES12_NS13_INS14_ILi2ELi4ELi3EEES17_NSV_INS5_IJS18_SE_EEENS5_IJSE_SB_EEEEEEENS4_39AutoVectorizingCopyWithAssumedAlignmentILi128EEENS4_14SM90_TMA_STOREES20_S22_S22_EEEvvEEEEvNT_6ParamsE,"a",@progbits
	.sectionflags	@""
	.align	4
.nv.constant0._ZN7cutlass13device_kernelINS_4gemm6kernel13GemmUniversalIN4cute5tupleIJiiiiEEENS1_10collective13CollectiveMmaINS1_35MainloopSm100TmaUmmaWarpSpecializedILi8ELi2ELi4ENS5_IJNS4_1CILi1EEESB_SB_EEEEENS5_IJNSA_ILi64EEENSA_ILi128EEESF_EEENS_12float_e4m3_tENS5_IJlSB_lEEESH_SI_NS4_8TiledMMAINS4_8MMA_AtomIJNS4_10MMA_TraitsINS4_19SM100_MMA_F8F6F4_SSEJSH_SH_fSE_SF_NS4_17integral_constantINS4_4UMMA5MajorELSP_0EEESQ_NSN_INSO_7ScaleInELSR_0EEESS_EEEEEENS4_6LayoutISC_NS5_IJNSA_ILi0EEESW_SW_EEEEENS5_IJNS4_10UnderscoreESZ_SZ_EEEEENS4_13SM90_TMA_LOADENS4_14ComposedLayoutINS4_7SwizzleILi3ELi4ELi3EEENS4_18smem_ptr_flag_bitsILi8EEENSV_INS5_IJNSA_ILi8EEESF_EEENS5_IJSF_SB_EEEEEEEvNS4_8identityES12_S1C_vS1D_EENS_8epilogue10collective18CollectiveEpilogueINS1F_23Sm100TmaWarpSpecializedILi2ELi2ELi32ELb0ELb0EEEJSG_NS5_IJNSV_ISE_SB_EES1K_EEESH_SI_SH_SI_NS1F_6fusion15FusionCallbacksIS1J_NS1M_17LinearCombinationISH_fSH_fLNS_15FloatRoundStyleE2EEESG_S1L_JEEENS4_5SM1004TMEM4LOAD26SM100_TMEM_LOAD_16dp32b32xES12_NS13_INS14_ILi2ELi4ELi3EEES17_NSV_INS5_IJS18_SE_EEENS5_IJSE_SB_EEEEEEENS4_39AutoVectorizingCopyWithAssumedAlignmentILi128EEENS4_14SM90_TMA_STOREES20_S22_S22_EEEvvEEEEvNT_6ParamsE:
	.zero		2944


//--------------------- SYMBOLS --------------------------

	.type		.nv.reservedSmem.offset0,@object
	.size		.nv.reservedSmem.offset0,0x4
	.type		.nv.reservedSmem.cap,@object
	.size		.nv.reservedSmem.cap,0x4
	.type		__assertfail,@function
